	.target	sm_100a

	.elftype	@"ET_EXEC"


//--------------------- .note.nv.tkinfo           --------------------------
	.section	.note.nv.tkinfo,"",@"SHT_NOTE"
	.sectionflags	@"SHF_NOTE_NV_TKINFO"
	.tkinfo
        /*0018*/ 	.word	0x00000002
        /*0030*/ 	.string	""
        /*0030*/ 	.string	"ptxas"
        /*0030*/ 	.string	"Cuda compilation tools, release 13.0, V13.0.88"
        /*0030*/ 	.string	"Build cuda_13.0.r13.0/compiler.36424714_0"
        /*0030*/ 	.string	"-arch sm_100a -m 64 "



//--------------------- .note.nv.cuinfo           --------------------------
	.section	.note.nv.cuinfo,"",@"SHT_NOTE"
	.sectionflags	@"SHF_NOTE_NV_CUINFO"
        /*0018*/ 	.short	0x0002
        /*001a*/ 	.short	0x0064
        /*001c*/ 	.short	0x0082
	.zero		2


//--------------------- .nv.info                  --------------------------
	.section	.nv.info,"",@"SHT_CUDA_INFO"
	.align	4


	//----- nvinfo : EIATTR_REGCOUNT
	.align		4
        /*0000*/ 	.byte	0x04, 0x2f
        /*0002*/ 	.short	(.L_19 - .L_18)
	.align		4
.L_18:
        /*0004*/ 	.word	index@(_ZN7cutlass13device_kernelINS_4gemm6kernel13GemmUniversalIN4cute5tupleIJiiiiEEENS1_10collective13CollectiveMmaINS1_35MainloopSm100TmaUmmaWarpSpecializedILi4ELi2ELi4ENS5_IJNS4_1CILi2EEENSA_ILi1EEESC_EEEEENS5_IJNSA_ILi64EEENSA_ILi128EEESF_EEEfNS5_IJlSC_lEEEfSI_NS4_8TiledMMAINS4_8MMA_AtomIJNS4_17SM100_MMA_TF32_SSINS_10tfloat32_tESM_fLi64ELi128ELNS4_4UMMA5MajorE0ELSO_0ELNSN_7ScaleInE0ELSP_0EEEEEENS4_6LayoutINS5_IJSC_SC_SC_EEENS5_IJNSA_ILi0EEESU_SU_EEEEENS5_IJNS4_10UnderscoreESX_SX_EEEEENS4_13SM90_TMA_LOADENS4_14ComposedLayoutINS4_7SwizzleILi3ELi4ELi3EEENS4_18smem_ptr_flag_bitsILi32EEENSS_INS5_IJNSA_ILi8EEENSA_ILi32EEEEEENS5_IJS17_SC_EEEEEEEvNS4_8identityENS4_23SM90_TMA_LOAD_MULTICASTES1B_vS1C_EENS_8epilogue10collective18CollectiveEpilogueINS1F_23Sm100TmaWarpSpecializedILi4ELi2ELi16ELb1ELb0EEEJSH_NS5_IJNSS_ISF_SC_EENSS_IS17_SC_EEEEEfSI_fSI_NS1F_6fusion15FusionCallbacksIS1J_NS1N_17LinearCombinationIffffLNS_15FloatRoundStyleE2EEESH_S1M_JEEENS4_5SM1004TMEM4LOAD26SM100_TMEM_LOAD_16dp128b8xES10_S1B_NS4_17SM75_U32x4_LDSM_NENS4_14SM90_TMA_STOREES1B_NS4_17SM90_U32x4_STSM_NENS4_39AutoVectorizingCopyWithAssumedAlignmentILi128EEEEEEvvEEEEvNT_6ParamsE)
        /*0008*/ 	.word	0x00000050


	//----- nvinfo : EIATTR_FRAME_SIZE
	.align		4
.L_19:
        /*000c*/ 	.byte	0x04, 0x11
        /*000e*/ 	.short	(.L_21 - .L_20)
	.align		4
.L_20:
        /*0010*/ 	.word	index@($__internal_2_$__cuda_sm10x_tcgen05_guardrail_trap_unallocated_columns_being_dealloced)
        /*0014*/ 	.word	0x00000000


	//----- nvinfo : EIATTR_FRAME_SIZE
	.align		4
.L_21:
        /*0018*/ 	.byte	0x04, 0x11
        /*001a*/ 	.short	(.L_23 - .L_22)
	.align		4
.L_22:
        /*001c*/ 	.word	index@($__internal_1_$__cuda_sm10x_tcgen05_guardrail_trap_phase_invalid_during_alloc)
        /*0020*/ 	.word	0x00000000


	//----- nvinfo : EIATTR_FRAME_SIZE
	.align		4
.L_23:
        /*0024*/ 	.byte	0x04, 0x11
        /*0026*/ 	.short	(.L_25 - .L_24)
	.align		4
.L_24:
        /*0028*/ 	.word	index@($__internal_0_$__cuda_sm10x_tcgen05_guardrail_trap_col_being_dealloced_not_returned_by_alloc)
        /*002c*/ 	.word	0x00000000


	//----- nvinfo : EIATTR_FRAME_SIZE
	.align		4
.L_25:
        /*0030*/ 	.byte	0x04, 0x11
        /*0032*/ 	.short	(.L_27 - .L_26)
	.align		4
.L_26:
        /*0034*/ 	.word	index@(_ZN7cutlass13device_kernelINS_4gemm6kernel13GemmUniversalIN4cute5tupleIJiiiiEEENS1_10collective13CollectiveMmaINS1_35MainloopSm100TmaUmmaWarpSpecializedILi4ELi2ELi4ENS5_IJNS4_1CILi2EEENSA_ILi1EEESC_EEEEENS5_IJNSA_ILi64EEENSA_ILi128EEESF_EEEfNS5_IJlSC_lEEEfSI_NS4_8TiledMMAINS4_8MMA_AtomIJNS4_17SM100_MMA_TF32_SSINS_10tfloat32_tESM_fLi64ELi128ELNS4_4UMMA5MajorE0ELSO_0ELNSN_7ScaleInE0ELSP_0EEEEEENS4_6LayoutINS5_IJSC_SC_SC_EEENS5_IJNSA_ILi0EEESU_SU_EEEEENS5_IJNS4_10UnderscoreESX_SX_EEEEENS4_13SM90_TMA_LOADENS4_14ComposedLayoutINS4_7SwizzleILi3ELi4ELi3EEENS4_18smem_ptr_flag_bitsILi32EEENSS_INS5_IJNSA_ILi8EEENSA_ILi32EEEEEENS5_IJS17_SC_EEEEEEEvNS4_8identityENS4_23SM90_TMA_LOAD_MULTICASTES1B_vS1C_EENS_8epilogue10collective18CollectiveEpilogueINS1F_23Sm100TmaWarpSpecializedILi4ELi2ELi16ELb1ELb0EEEJSH_NS5_IJNSS_ISF_SC_EENSS_IS17_SC_EEEEEfSI_fSI_NS1F_6fusion15FusionCallbacksIS1J_NS1N_17LinearCombinationIffffLNS_15FloatRoundStyleE2EEESH_S1M_JEEENS4_5SM1004TMEM4LOAD26SM100_TMEM_LOAD_16dp128b8xES10_S1B_NS4_17SM75_U32x4_LDSM_NENS4_14SM90_TMA_STOREES1B_NS4_17SM90_U32x4_STSM_NENS4_39AutoVectorizingCopyWithAssumedAlignmentILi128EEEEEEvvEEEEvNT_6ParamsE)
        /*0038*/ 	.word	0x00000000


	//----- nvinfo : EIATTR_MIN_STACK_SIZE
	.align		4
.L_27:
        /*003c*/ 	.byte	0x04, 0x12
        /*003e*/ 	.short	(.L_29 - .L_28)
	.align		4
.L_28:
        /*0040*/ 	.word	index@(_ZN7cutlass13device_kernelINS_4gemm6kernel13GemmUniversalIN4cute5tupleIJiiiiEEENS1_10collective13CollectiveMmaINS1_35MainloopSm100TmaUmmaWarpSpecializedILi4ELi2ELi4ENS5_IJNS4_1CILi2EEENSA_ILi1EEESC_EEEEENS5_IJNSA_ILi64EEENSA_ILi128EEESF_EEEfNS5_IJlSC_lEEEfSI_NS4_8TiledMMAINS4_8MMA_AtomIJNS4_17SM100_MMA_TF32_SSINS_10tfloat32_tESM_fLi64ELi128ELNS4_4UMMA5MajorE0ELSO_0ELNSN_7ScaleInE0ELSP_0EEEEEENS4_6LayoutINS5_IJSC_SC_SC_EEENS5_IJNSA_ILi0EEESU_SU_EEEEENS5_IJNS4_10UnderscoreESX_SX_EEEEENS4_13SM90_TMA_LOADENS4_14ComposedLayoutINS4_7SwizzleILi3ELi4ELi3EEENS4_18smem_ptr_flag_bitsILi32EEENSS_INS5_IJNSA_ILi8EEENSA_ILi32EEEEEENS5_IJS17_SC_EEEEEEEvNS4_8identityENS4_23SM90_TMA_LOAD_MULTICASTES1B_vS1C_EENS_8epilogue10collective18CollectiveEpilogueINS1F_23Sm100TmaWarpSpecializedILi4ELi2ELi16ELb1ELb0EEEJSH_NS5_IJNSS_ISF_SC_EENSS_IS17_SC_EEEEEfSI_fSI_NS1F_6fusion15FusionCallbacksIS1J_NS1N_17LinearCombinationIffffLNS_15FloatRoundStyleE2EEESH_S1M_JEEENS4_5SM1004TMEM4LOAD26SM100_TMEM_LOAD_16dp128b8xES10_S1B_NS4_17SM75_U32x4_LDSM_NENS4_14SM90_TMA_STOREES1B_NS4_17SM90_U32x4_STSM_NENS4_39AutoVectorizingCopyWithAssumedAlignmentILi128EEEEEEvvEEEEvNT_6ParamsE)
        /*0044*/ 	.word	0x00000000
.L_29:


//--------------------- .nv.compat                --------------------------
	.section	.nv.compat,"",@"SHT_CUDA_COMPAT_INFO"
	.align	4
        /*0000*/ 	.byte	0x02, 0x09, 0x01, 0x00, 0x02, 0x02, 0x02, 0x00, 0x02, 0x05, 0x05, 0x00, 0x03, 0x07, 0x01, 0x01
        /*0010*/ 	.byte	0x02, 0x03, 0x01, 0x00, 0x02, 0x06, 0x01, 0x00, 0x04, 0x0b, 0x08, 0x00, 0x09, 0x00, 0x00, 0x00
        /*0020*/ 	.byte	0x00, 0x00, 0x00, 0x00


//--------------------- .nv.info._ZN7cutlass13device_kernelINS_4gemm6kernel13GemmUniversalIN4cute5tupleIJiiiiEEENS1_10collective13CollectiveMmaINS1_35MainloopSm100TmaUmmaWarpSpecializedILi4ELi2ELi4ENS5_IJNS4_1CILi2EEENSA_ILi1EEESC_EEEEENS5_IJNSA_ILi64EEENSA_ILi128EEESF_EEEfNS5_IJlSC_lEEEfSI_NS4_8TiledMMAINS4_8MMA_AtomIJNS4_17SM100_MMA_TF32_SSINS_10tfloat32_tESM_fLi64ELi128ELNS4_4UMMA5MajorE0ELSO_0ELNSN_7ScaleInE0ELSP_0EEEEEENS4_6LayoutINS5_IJSC_SC_SC_EEENS5_IJNSA_ILi0EEESU_SU_EEEEENS5_IJNS4_10UnderscoreESX_SX_EEEEENS4_13SM90_TMA_LOADENS4_14ComposedLayoutINS4_7SwizzleILi3ELi4ELi3EEENS4_18smem_ptr_flag_bitsILi32EEENSS_INS5_IJNSA_ILi8EEENSA_ILi32EEEEEENS5_IJS17_SC_EEEEEEEvNS4_8identityENS4_23SM90_TMA_LOAD_MULTICASTES1B_vS1C_EENS_8epilogue10collective18CollectiveEpilogueINS1F_23Sm100TmaWarpSpecializedILi4ELi2ELi16ELb1ELb0EEEJSH_NS5_IJNSS_ISF_SC_EENSS_IS17_SC_EEEEEfSI_fSI_NS1F_6fusion15FusionCallbacksIS1J_NS1N_17LinearCombinationIffffLNS_15FloatRoundStyleE2EEESH_S1M_JEEENS4_5SM1004TMEM4LOAD26SM100_TMEM_LOAD_16dp128b8xES10_S1B_NS4_17SM75_U32x4_LDSM_NENS4_14SM90_TMA_STOREES1B_NS4_17SM90_U32x4_STSM_NENS4_39AutoVectorizingCopyWithAssumedAlignmentILi128EEEEEEvvEEEEvNT_6ParamsE --------------------------
	.section	.nv.info._ZN7cutlass13device_kernelINS_4gemm6kernel13GemmUniversalIN4cute5tupleIJiiiiEEENS1_10collective13CollectiveMmaINS1_35MainloopSm100TmaUmmaWarpSpecializedILi4ELi2ELi4ENS5_IJNS4_1CILi2EEENSA_ILi1EEESC_EEEEENS5_IJNSA_ILi64EEENSA_ILi128EEESF_EEEfNS5_IJlSC_lEEEfSI_NS4_8TiledMMAINS4_8MMA_AtomIJNS4_17SM100_MMA_TF32_SSINS_10tfloat32_tESM_fLi64ELi128ELNS4_4UMMA5MajorE0ELSO_0ELNSN_7ScaleInE0ELSP_0EEEEEENS4_6LayoutINS5_IJSC_SC_SC_EEENS5_IJNSA_ILi0EEESU_SU_EEEEENS5_IJNS4_10UnderscoreESX_SX_EEEEENS4_13SM90_TMA_LOADENS4_14ComposedLayoutINS4_7SwizzleILi3ELi4ELi3EEENS4_18smem_ptr_flag_bitsILi32EEENSS_INS5_IJNSA_ILi8EEENSA_ILi32EEEEEENS5_IJS17_SC_EEEEEEEvNS4_8identityENS4_23SM90_TMA_LOAD_MULTICASTES1B_vS1C_EENS_8epilogue10collective18CollectiveEpilogueINS1F_23Sm100TmaWarpSpecializedILi4ELi2ELi16ELb1ELb0EEEJSH_NS5_IJNSS_ISF_SC_EENSS_IS17_SC_EEEEEfSI_fSI_NS1F_6fusion15FusionCallbacksIS1J_NS1N_17LinearCombinationIffffLNS_15FloatRoundStyleE2EEESH_S1M_JEEENS4_5SM1004TMEM4LOAD26SM100_TMEM_LOAD_16dp128b8xES10_S1B_NS4_17SM75_U32x4_LDSM_NENS4_14SM90_TMA_STOREES1B_NS4_17SM90_U32x4_STSM_NENS4_39AutoVectorizingCopyWithAssumedAlignmentILi128EEEEEEvvEEEEvNT_6ParamsE,"",@"SHT_CUDA_INFO"
	.sectionflags	@""
	.align	4


	//----- nvinfo : EIATTR_CUDA_API_VERSION
	.align		4
        /*0000*/ 	.byte	0x04, 0x37
        /*0002*/ 	.short	(.L_31 - .L_30)
.L_30:
        /*0004*/ 	.word	0x00000082


	//----- nvinfo : EIATTR_KPARAM_INFO
	.align		4
.L_31:
        /*0008*/ 	.byte	0x04, 0x17
        /*000a*/ 	.short	(.L_33 - .L_32)
.L_32:
        /*000c*/ 	.word	0x00000000
        /*0010*/ 	.short	0x0000
        /*0012*/ 	.short	0x0000
        /*0014*/ 	.byte	0x00, 0xf0, 0x01, 0x20


	//----- nvinfo : EIATTR_AT_ENTRY_FRAGMENTS
	.align		4
.L_33:
        /*0018*/ 	.byte	0x04, 0x4f
        /*001a*/ 	.short	(.L_35 - .L_34)


	//   ....[0]....
.L_34:
        /*001c*/ 	.word	0x00000006


	//----- nvinfo : EIATTR_RESERVED_SMEM_USED
	.align		4
.L_35:
        /*0020*/ 	.byte	0x01, 0x41
	.zero		2


	//----- nvinfo : EIATTR_SPARSE_MMA_MASK
	.align		4
        /*0024*/ 	.byte	0x03, 0x50
        /*0026*/ 	.short	0x0000


	//----- nvinfo : EIATTR_TCGEN05_1CTA_USED
	.align		4
        /*0028*/ 	.byte	0x01, 0x51
	.zero		2


	//----- nvinfo : EIATTR_MAXREG_COUNT
	.align		4
        /*002c*/ 	.byte	0x03, 0x1b
        /*002e*/ 	.short	0x00ff


	//----- nvinfo : EIATTR_NUM_BARRIERS
	.align		4
        /*0030*/ 	.byte	0x02, 0x4c
        /*0032*/ 	.byte	0x07
	.zero		1


	//----- nvinfo : EIATTR_EXTERNS
	.align		4
        /*0034*/ 	.byte	0x04, 0x0f
        /*0036*/ 	.short	(.L_37 - .L_36)


	//   ....[0]....
	.align		4
.L_36:
        /*0038*/ 	.word	index@(__assertfail)


	//----- nvinfo : EIATTR_MERCURY_ISA_VERSION
	.align		4
.L_37:
        /*003c*/ 	.byte	0x03, 0x5f
        /*003e*/ 	.short	0x0101


	//----- nvinfo : EIATTR_INT_WARP_WIDE_INSTR_OFFSETS
	.align		4
        /*0040*/ 	.byte	0x04, 0x31
        /*0042*/ 	.short	(.L_39 - .L_38)


	//   ....[0]....
.L_38:
        /*0044*/ 	.word	0x00003fd0


	//   ....[1]....
        /*0048*/ 	.word	0x00004000


	//   ....[2]....
        /*004c*/ 	.word	0x00004020


	//   ....[3]....
        /*0050*/ 	.word	0x00004bf0


	//   ....[4]....
        /*0054*/ 	.word	0x00004c50


	//   ....[5]....
        /*0058*/ 	.word	0x00004d40


	//   ....[6]....
        /*005c*/ 	.word	0x00004dc0


	//   ....[7]....
        /*0060*/ 	.word	0x00004ec0


	//   ....[8]....
        /*0064*/ 	.word	0x00004f50


	//   ....[9]....
        /*0068*/ 	.word	0x00005050


	//   ....[10]....
        /*006c*/ 	.word	0x00005100


	//----- nvinfo : EIATTR_COOP_GROUP_MASK_REGIDS
	.align		4
.L_39:
        /*0070*/ 	.byte	0x04, 0x29
        /*0072*/ 	.short	(.L_41 - .L_40)


	//   ....[0]....
.L_40:
        /*0074*/ 	.word	0xffffffff


	//   ....[1]....
        /*0078*/ 	.word	0xffffffff


	//   ....[2]....
        /*007c*/ 	.word	0xffffffff


	//   ....[3]....
        /*0080*/ 	.word	0xffffffff


	//   ....[4]....
        /*0084*/ 	.word	0xffffffff


	//   ....[5]....
        /*0088*/ 	.word	0xffffffff


	//   ....[6]....
        /*008c*/ 	.word	0xffffffff


	//   ....[7]....
        /*0090*/ 	.word	0xffffffff


	//   ....[8]....
        /*0094*/ 	.word	0xffffffff


	//   ....[9]....
        /*0098*/ 	.word	0xffffffff


	//   ....[10]....
        /*009c*/ 	.word	0xffffffff


	//   ....[11]....
        /*00a0*/ 	.word	0xffffffff


	//   ....[12]....
        /*00a4*/ 	.word	0xffffffff


	//   ....[13]....
        /*00a8*/ 	.word	0xffffffff


	//----- nvinfo : EIATTR_COOP_GROUP_INSTR_OFFSETS
	.align		4
.L_41:
        /*00ac*/ 	.byte	0x04, 0x28
        /*00ae*/ 	.short	(.L_43 - .L_42)


	//   ....[0]....
.L_42:
        /*00b0*/ 	.word	0x00000080


	//   ....[1]....
        /*00b4*/ 	.word	0x000004f0


	//   ....[2]....
        /*00b8*/ 	.word	0x00000690


	//   ....[3]....
        /*00bc*/ 	.word	0x00000830


	//   ....[4]....
        /*00c0*/ 	.word	0x00000930


	//   ....[5]....
        /*00c4*/ 	.word	0x00000aa0


	//   ....[6]....
        /*00c8*/ 	.word	0x00000c40


	//   ....[7]....
        /*00cc*/ 	.word	0x00000df0


	//   ....[8]....
        /*00d0*/ 	.word	0x00002150


	//   ....[9]....
        /*00d4*/ 	.word	0x00003000


	//   ....[10]....
        /*00d8*/ 	.word	0x00003210


	//   ....[11]....
        /*00dc*/ 	.word	0x00003240


	//   ....[12]....
        /*00e0*/ 	.word	0x00003eb0


	//   ....[13]....
        /*00e4*/ 	.word	0x000040e0


	//----- nvinfo : EIATTR_VRC_CTA_INIT_COUNT
	.align		4
.L_43:
        /*00e8*/ 	.byte	0x02, 0x4a
        /*00ea*/ 	.byte	0x80
	.zero		1


	//----- nvinfo : EIATTR_SYSCALL_OFFSETS
	.align		4
        /*00ec*/ 	.byte	0x04, 0x46
        /*00ee*/ 	.short	(.L_45 - .L_44)


	//   ....[0]....
.L_44:
        /*00f0*/ 	.word	0x00005da0


	//   ....[1]....
        /*00f4*/ 	.word	0x00005e90


	//   ....[2]....
        /*00f8*/ 	.word	0x00006730


	//   ....[3]....
        /*00fc*/ 	.word	0x00006ef0


	//   ....[4]....
        /*0100*/ 	.word	0x00007660


	//   ....[5]....
        /*0104*/ 	.word	0x00007dd0


	//----- nvinfo : EIATTR_MBARRIER_INSTR_OFFSETS
	.align		4
.L_45:
        /*0108*/ 	.byte	0x04, 0x39
        /*010a*/ 	.short	(.L_47 - .L_46)


	//   ....[0]....
.L_46:
        /*010c*/ 	.word	0x00000600
        /*0110*/ 	.word	0x000000ff
        /*0114*/ 	.word	0x00000000
        /*0118*/ 	.short	0x0100
        /*011a*/ 	.byte	0x04
	.zero		1


	//   ....[1]....
        /*011c*/ 	.word	0x00000610
        /*0120*/ 	.word	0x000000ff
        /*0124*/ 	.word	0x00000020
        /*0128*/ 	.short	0x0100
        /*012a*/ 	.byte	0x04
	.zero		1


	//   ....[2]....
        /*012c*/ 	.word	0x00000620
        /*0130*/ 	.word	0x000000ff
        /*0134*/ 	.word	0x00000008
        /*0138*/ 	.short	0x0100
        /*013a*/ 	.byte	0x04
	.zero		1


	//   ....[3]....
        /*013c*/ 	.word	0x00000630
        /*0140*/ 	.word	0x000000ff
        /*0144*/ 	.word	0x00000028
        /*0148*/ 	.short	0x0100
        /*014a*/ 	.byte	0x04
	.zero		1


	//   ....[4]....
        /*014c*/ 	.word	0x00000640
        /*0150*/ 	.word	0x000000ff
        /*0154*/ 	.word	0x00000010
        /*0158*/ 	.short	0x0100
        /*015a*/ 	.byte	0x04
	.zero		1


	//   ....[5]....
        /*015c*/ 	.word	0x00000650
        /*0160*/ 	.word	0x000000ff
        /*0164*/ 	.word	0x00000030
        /*0168*/ 	.short	0x0100
        /*016a*/ 	.byte	0x04
	.zero		1


	//   ....[6]....
        /*016c*/ 	.word	0x00000660
        /*0170*/ 	.word	0x000000ff
        /*0174*/ 	.word	0x00000018
        /*0178*/ 	.short	0x0100
        /*017a*/ 	.byte	0x04
	.zero		1


	//   ....[7]....
        /*017c*/ 	.word	0x00000670
        /*0180*/ 	.word	0x000000ff
        /*0184*/ 	.word	0x00000038
        /*0188*/ 	.short	0x0100
        /*018a*/ 	.byte	0x04
	.zero		1


	//   ....[8]....
        /*018c*/ 	.word	0x000007a0
        /*0190*/ 	.word	0x000000ff
        /*0194*/ 	.word	0x00000040
        /*0198*/ 	.short	0x0100
        /*019a*/ 	.byte	0x04
	.zero		1


	//   ....[9]....
        /*019c*/ 	.word	0x000007b0
        /*01a0*/ 	.word	0x000000ff
        /*01a4*/ 	.word	0x00000060
        /*01a8*/ 	.short	0x0100
        /*01aa*/ 	.byte	0x04
	.zero		1


	//   ....[10]....
        /*01ac*/ 	.word	0x000007c0
        /*01b0*/ 	.word	0x000000ff
        /*01b4*/ 	.word	0x00000048
        /*01b8*/ 	.short	0x0100
        /*01ba*/ 	.byte	0x04
	.zero		1


	//   ....[11]....
        /*01bc*/ 	.word	0x000007d0
        /*01c0*/ 	.word	0x000000ff
        /*01c4*/ 	.word	0x00000068
        /*01c8*/ 	.short	0x0100
        /*01ca*/ 	.byte	0x04
	.zero		1


	//   ....[12]....
        /*01cc*/ 	.word	0x000007e0
        /*01d0*/ 	.word	0x000000ff
        /*01d4*/ 	.word	0x00000050
        /*01d8*/ 	.short	0x0100
        /*01da*/ 	.byte	0x04
	.zero		1


	//   ....[13]....
        /*01dc*/ 	.word	0x000007f0
        /*01e0*/ 	.word	0x000000ff
        /*01e4*/ 	.word	0x00000070
        /*01e8*/ 	.short	0x0100
        /*01ea*/ 	.byte	0x04
	.zero		1


	//   ....[14]....
        /*01ec*/ 	.word	0x00000800
        /*01f0*/ 	.word	0x000000ff
        /*01f4*/ 	.word	0x00000058
        /*01f8*/ 	.short	0x0100
        /*01fa*/ 	.byte	0x04
	.zero		1


	//   ....[15]....
        /*01fc*/ 	.word	0x00000810
        /*0200*/ 	.word	0x000000ff
        /*0204*/ 	.word	0x00000078
        /*0208*/ 	.short	0x0100
        /*020a*/ 	.byte	0x04
	.zero		1


	//   ....[16]....
        /*020c*/ 	.word	0x00000900
        /*0210*/ 	.word	0x000000ff
        /*0214*/ 	.word	0x00000080
        /*0218*/ 	.short	0x0100
        /*021a*/ 	.byte	0x06
	.zero		1


	//   ....[17]....
        /*021c*/ 	.word	0x00000910
        /*0220*/ 	.word	0x000000ff
        /*0224*/ 	.word	0x00000088
        /*0228*/ 	.short	0x0100
        /*022a*/ 	.byte	0x06
	.zero		1


	//   ....[18]....
        /*022c*/ 	.word	0x00000a50
        /*0230*/ 	.word	0x000000ff
        /*0234*/ 	.word	0x00000090
        /*0238*/ 	.short	0x0100
        /*023a*/ 	.byte	0x06
	.zero		1


	//   ....[19]....
        /*023c*/ 	.word	0x00000a60
        /*0240*/ 	.word	0x000000ff
        /*0244*/ 	.word	0x000000a0
        /*0248*/ 	.short	0x0100
        /*024a*/ 	.byte	0x06
	.zero		1


	//   ....[20]....
        /*024c*/ 	.word	0x00000a70
        /*0250*/ 	.word	0x000000ff
        /*0254*/ 	.word	0x00000098
        /*0258*/ 	.short	0x0100
        /*025a*/ 	.byte	0x06
	.zero		1


	//   ....[21]....
        /*025c*/ 	.word	0x00000a80
        /*0260*/ 	.word	0x000000ff
        /*0264*/ 	.word	0x000000a8
        /*0268*/ 	.short	0x0100
        /*026a*/ 	.byte	0x06
	.zero		1


	//   ....[22]....
        /*026c*/ 	.word	0x00000bb0
        /*0270*/ 	.word	0x000000ff
        /*0274*/ 	.word	0x000000b0
        /*0278*/ 	.short	0x0100
        /*027a*/ 	.byte	0x04
	.zero		1


	//   ....[23]....
        /*027c*/ 	.word	0x00000bc0
        /*0280*/ 	.word	0x000000ff
        /*0284*/ 	.word	0x000000d0
        /*0288*/ 	.short	0x0100
        /*028a*/ 	.byte	0x04
	.zero		1


	//   ....[24]....
        /*028c*/ 	.word	0x00000bd0
        /*0290*/ 	.word	0x000000ff
        /*0294*/ 	.word	0x000000b8
        /*0298*/ 	.short	0x0100
        /*029a*/ 	.byte	0x04
	.zero		1


	//   ....[25]....
        /*029c*/ 	.word	0x00000be0
        /*02a0*/ 	.word	0x000000ff
        /*02a4*/ 	.word	0x000000d8
        /*02a8*/ 	.short	0x0100
        /*02aa*/ 	.byte	0x04
	.zero		1


	//   ....[26]....
        /*02ac*/ 	.word	0x00000bf0
        /*02b0*/ 	.word	0x000000ff
        /*02b4*/ 	.word	0x000000c0
        /*02b8*/ 	.short	0x0100
        /*02ba*/ 	.byte	0x04
	.zero		1


	//   ....[27]....
        /*02bc*/ 	.word	0x00000c00
        /*02c0*/ 	.word	0x000000ff
        /*02c4*/ 	.word	0x000000e0
        /*02c8*/ 	.short	0x0100
        /*02ca*/ 	.byte	0x04
	.zero		1


	//   ....[28]....
        /*02cc*/ 	.word	0x00000c10
        /*02d0*/ 	.word	0x000000ff
        /*02d4*/ 	.word	0x000000c8
        /*02d8*/ 	.short	0x0100
        /*02da*/ 	.byte	0x04
	.zero		1


	//   ....[29]....
        /*02dc*/ 	.word	0x00000c20
        /*02e0*/ 	.word	0x000000ff
        /*02e4*/ 	.word	0x000000e8
        /*02e8*/ 	.short	0x0100
        /*02ea*/ 	.byte	0x04
	.zero		1


	//   ....[30]....
        /*02ec*/ 	.word	0x00000d10
        /*02f0*/ 	.word	0x000000ff
        /*02f4*/ 	.word	0x000000f0
        /*02f8*/ 	.short	0x0100
        /*02fa*/ 	.byte	0x04
	.zero		1


	//   ....[31]....
        /*02fc*/ 	.word	0x00000d20
        /*0300*/ 	.word	0x000000ff
        /*0304*/ 	.word	0x00000100
        /*0308*/ 	.short	0x0100
        /*030a*/ 	.byte	0x04
	.zero		1


	//   ....[32]....
        /*030c*/ 	.word	0x00000d30
        /*0310*/ 	.word	0x000000ff
        /*0314*/ 	.word	0x000000f8
        /*0318*/ 	.short	0x0100
        /*031a*/ 	.byte	0x04
	.zero		1


	//   ....[33]....
        /*031c*/ 	.word	0x00000d40
        /*0320*/ 	.word	0x000000ff
        /*0324*/ 	.word	0x00000108
        /*0328*/ 	.short	0x0100
        /*032a*/ 	.byte	0x04
	.zero		1


	//   ....[34]....
        /*032c*/ 	.word	0x00001850
        /*0330*/ 	.word	0x00000000
        /*0334*/ 	.word	0x00000100
        /*0338*/ 	.short	0x010a
        /*033a*/ 	.byte	0xff
	.zero		1


	//   ....[35]....
        /*033c*/ 	.word	0x00001880
        /*0340*/ 	.word	0x00000000
        /*0344*/ 	.word	0x000000f0
        /*0348*/ 	.short	0x0101
        /*034a*/ 	.byte	0xff
	.zero		1


	//   ....[36]....
        /*034c*/ 	.word	0x00001950
        /*0350*/ 	.word	0x000000ff
        /*0354*/ 	.word	0x00000020
        /*0358*/ 	.short	0x010a
        /*035a*/ 	.byte	0x04
	.zero		1


	//   ....[37]....
        /*035c*/ 	.word	0x000019d0
        /*0360*/ 	.word	0x000000ff
        /*0364*/ 	.word	0x00000020
        /*0368*/ 	.short	0x010a
        /*036a*/ 	.byte	0x21
	.zero		1


	//   ....[38]....
        /*036c*/ 	.word	0x00001b60
        /*0370*/ 	.word	0x000000ff
        /*0374*/ 	.word	0x00000020
        /*0378*/ 	.short	0x010a
        /*037a*/ 	.byte	0x05
	.zero		1


	//   ....[39]....
        /*037c*/ 	.word	0x00001d50
        /*0380*/ 	.word	0x000000ff
        /*0384*/ 	.word	0x00000088
        /*0388*/ 	.short	0x0101
        /*038a*/ 	.byte	0x0d
	.zero		1


	//   ....[40]....
        /*038c*/ 	.word	0x00001d70
        /*0390*/ 	.word	0x000000ff
        /*0394*/ 	.word	0x00000020
        /*0398*/ 	.short	0x010a
        /*039a*/ 	.byte	0x04
	.zero		1


	//   ....[41]....
        /*039c*/ 	.word	0x00001df0
        /*03a0*/ 	.word	0x000000ff
        /*03a4*/ 	.word	0x00000020
        /*03a8*/ 	.short	0x010a
        /*03aa*/ 	.byte	0x21
	.zero		1


	//   ....[42]....
        /*03ac*/ 	.word	0x00001f80
        /*03b0*/ 	.word	0x000000ff
        /*03b4*/ 	.word	0x00000020
        /*03b8*/ 	.short	0x010a
        /*03ba*/ 	.byte	0x05
	.zero		1


	//   ....[43]....
        /*03bc*/ 	.word	0x00002180
        /*03c0*/ 	.word	0x00000003
        /*03c4*/ 	.word	0x00000090
        /*03c8*/ 	.short	0x010a
        /*03ca*/ 	.byte	0xff
	.zero		1


	//   ....[44]....
        /*03cc*/ 	.word	0x000022d0
        /*03d0*/ 	.word	0x00000000
        /*03d4*/ 	.word	0x00000000
        /*03d8*/ 	.short	0x0101
        /*03da*/ 	.byte	0xff
	.zero		1


	//   ....[45]....
        /*03dc*/ 	.word	0x00002880
        /*03e0*/ 	.word	0x000000ff
        /*03e4*/ 	.word	0x00000000
        /*03e8*/ 	.short	0x010a
        /*03ea*/ 	.byte	0x04
	.zero		1


	//   ....[46]....
        /*03ec*/ 	.word	0x00002910
        /*03f0*/ 	.word	0x000000ff
        /*03f4*/ 	.word	0x00000000
        /*03f8*/ 	.short	0x010a
        /*03fa*/ 	.byte	0x05
	.zero		1


	//   ....[47]....
        /*03fc*/ 	.word	0x000029a0
        /*0400*/ 	.word	0x000000ff
        /*0404*/ 	.word	0x00000000
        /*0408*/ 	.short	0x010a
        /*040a*/ 	.byte	0x05
	.zero		1


	//   ....[48]....
        /*040c*/ 	.word	0x00002a40
        /*0410*/ 	.word	0x00000000
        /*0414*/ 	.word	0x00000000
        /*0418*/ 	.short	0x010a
        /*041a*/ 	.byte	0xff
	.zero		1


	//   ....[49]....
        /*041c*/ 	.word	0x00002b60
        /*0420*/ 	.word	0x00000002
        /*0424*/ 	.word	0x000000f0
        /*0428*/ 	.short	0x010a
        /*042a*/ 	.byte	0xff
	.zero		1


	//   ....[50]....
        /*042c*/ 	.word	0x00002bd0
        /*0430*/ 	.word	0x00000002
        /*0434*/ 	.word	0x00000000
        /*0438*/ 	.short	0x0101
        /*043a*/ 	.byte	0xff
	.zero		1


	//   ....[51]....
        /*043c*/ 	.word	0x00002bf0
        /*0440*/ 	.word	0x000000ff
        /*0444*/ 	.word	0x000000a0
        /*0448*/ 	.short	0x010a
        /*044a*/ 	.byte	0x04
	.zero		1


	//   ....[52]....
        /*044c*/ 	.word	0x00002d10
        /*0450*/ 	.word	0x00000002
        /*0454*/ 	.word	0x00000090
        /*0458*/ 	.short	0x010a
        /*045a*/ 	.byte	0xff
	.zero		1


	//   ....[53]....
        /*045c*/ 	.word	0x00002e10
        /*0460*/ 	.word	0x00000002
        /*0464*/ 	.word	0x00000000
        /*0468*/ 	.short	0x0101
        /*046a*/ 	.byte	0xff
	.zero		1


	//   ....[54]....
        /*046c*/ 	.word	0x00002ea0
        /*0470*/ 	.word	0x000000ff
        /*0474*/ 	.word	0x000000a0
        /*0478*/ 	.short	0x0106
        /*047a*/ 	.byte	0x04
	.zero		1


	//   ....[55]....
        /*047c*/ 	.word	0x00002ec0
        /*0480*/ 	.word	0x000000ff
        /*0484*/ 	.word	0x000000a0
        /*0488*/ 	.short	0x010a
        /*048a*/ 	.byte	0x04
	.zero		1


	//   ....[56]....
        /*048c*/ 	.word	0x00002f50
        /*0490*/ 	.word	0x000000ff
        /*0494*/ 	.word	0x000000a0
        /*0498*/ 	.short	0x0106
        /*049a*/ 	.byte	0x07
	.zero		1


	//   ....[57]....
        /*049c*/ 	.word	0x00002f90
        /*04a0*/ 	.word	0x00000000
        /*04a4*/ 	.word	0x000000a0
        /*04a8*/ 	.short	0x010a
        /*04aa*/ 	.byte	0xff
	.zero		1


	//   ....[58]....
        /*04ac*/ 	.word	0x00003560
        /*04b0*/ 	.word	0x00000000
        /*04b4*/ 	.word	0x00000090
        /*04b8*/ 	.short	0x010a
        /*04ba*/ 	.byte	0xff
	.zero		1


	//   ....[59]....
        /*04bc*/ 	.word	0x00003660
        /*04c0*/ 	.word	0x00000003
        /*04c4*/ 	.word	0x00000000
        /*04c8*/ 	.short	0x0101
        /*04ca*/ 	.byte	0xff
	.zero		1


	//   ....[60]....
        /*04cc*/ 	.word	0x00003670
        /*04d0*/ 	.word	0x000000ff
        /*04d4*/ 	.word	0x00000000
        /*04d8*/ 	.short	0x010a
        /*04da*/ 	.byte	0x04
	.zero		1


	//   ....[61]....
        /*04dc*/ 	.word	0x000036f0
        /*04e0*/ 	.word	0x000000ff
        /*04e4*/ 	.word	0x000000d0
        /*04e8*/ 	.short	0x010a
        /*04ea*/ 	.byte	0x2e
	.zero		1


	//   ....[62]....
        /*04ec*/ 	.word	0x000037d0
        /*04f0*/ 	.word	0x000000ff
        /*04f4*/ 	.word	0x00000000
        /*04f8*/ 	.short	0x010a
        /*04fa*/ 	.byte	0x07
	.zero		1


	//   ....[63]....
        /*04fc*/ 	.word	0x00003910
        /*0500*/ 	.word	0x000000ff
        /*0504*/ 	.word	0x00000000
        /*0508*/ 	.short	0x010a
        /*050a*/ 	.byte	0x04
	.zero		1


	//   ....[64]....
        /*050c*/ 	.word	0x00003ce0
        /*0510*/ 	.word	0x000000ff
        /*0514*/ 	.word	0x00000000
        /*0518*/ 	.short	0x010a
        /*051a*/ 	.byte	0x04
	.zero		1


	//   ....[65]....
        /*051c*/ 	.word	0x00003d70
        /*0520*/ 	.word	0x000000ff
        /*0524*/ 	.word	0x00000000
        /*0528*/ 	.short	0x010a
        /*052a*/ 	.byte	0x05
	.zero		1


	//   ....[66]....
        /*052c*/ 	.word	0x00003e00
        /*0530*/ 	.word	0x000000ff
        /*0534*/ 	.word	0x00000000
        /*0538*/ 	.short	0x010a
        /*053a*/ 	.byte	0x05
	.zero		1


	//   ....[67]....
        /*053c*/ 	.word	0x00003e90
        /*0540*/ 	.word	0x000000ff
        /*0544*/ 	.word	0x00000000
        /*0548*/ 	.short	0x010a
        /*054a*/ 	.byte	0x04
	.zero		1


	//   ....[68]....
        /*054c*/ 	.word	0x000043b0
        /*0550*/ 	.word	0x00000008
        /*0554*/ 	.word	0x00000090
        /*0558*/ 	.short	0x010a
        /*055a*/ 	.byte	0xff
	.zero		1


	//   ....[69]....
        /*055c*/ 	.word	0x00004520
        /*0560*/ 	.word	0x00000000
        /*0564*/ 	.word	0x00000000
        /*0568*/ 	.short	0x0101
        /*056a*/ 	.byte	0xff
	.zero		1


	//   ....[70]....
        /*056c*/ 	.word	0x00004a00
        /*0570*/ 	.word	0x000000ff
        /*0574*/ 	.word	0x00000088
        /*0578*/ 	.short	0x010a
        /*057a*/ 	.byte	0x15
	.zero		1


	//   ....[71]....
        /*057c*/ 	.word	0x00004b90
        /*0580*/ 	.word	0x000000ff
        /*0584*/ 	.word	0x00000060
        /*0588*/ 	.short	0x010a
        /*058a*/ 	.byte	0x15
	.zero		1


	//   ....[72]....
        /*058c*/ 	.word	0x00004ce0
        /*0590*/ 	.word	0x000000ff
        /*0594*/ 	.word	0x00000040
        /*0598*/ 	.short	0x010b
        /*059a*/ 	.byte	0x15
	.zero		1


	//   ....[73]....
        /*059c*/ 	.word	0x00004d00
        /*05a0*/ 	.word	0x000000ff
        /*05a4*/ 	.word	0x00000000
        /*05a8*/ 	.short	0x0101
        /*05aa*/ 	.byte	0x04
	.zero		1


	//   ....[74]....
        /*05ac*/ 	.word	0x00004d10
        /*05b0*/ 	.word	0x000000ff
        /*05b4*/ 	.word	0x00000068
        /*05b8*/ 	.short	0x010a
        /*05ba*/ 	.byte	0x15
	.zero		1


	//   ....[75]....
        /*05bc*/ 	.word	0x00004e60
        /*05c0*/ 	.word	0x000000ff
        /*05c4*/ 	.word	0x00000048
        /*05c8*/ 	.short	0x010b
        /*05ca*/ 	.byte	0x15
	.zero		1


	//   ....[76]....
        /*05cc*/ 	.word	0x00004e80
        /*05d0*/ 	.word	0x000000ff
        /*05d4*/ 	.word	0x00000000
        /*05d8*/ 	.short	0x0101
        /*05da*/ 	.byte	0x04
	.zero		1


	//   ....[77]....
        /*05dc*/ 	.word	0x00004e90
        /*05e0*/ 	.word	0x000000ff
        /*05e4*/ 	.word	0x00000070
        /*05e8*/ 	.short	0x010a
        /*05ea*/ 	.byte	0x15
	.zero		1


	//   ....[78]....
        /*05ec*/ 	.word	0x00004ff0
        /*05f0*/ 	.word	0x000000ff
        /*05f4*/ 	.word	0x00000050
        /*05f8*/ 	.short	0x010b
        /*05fa*/ 	.byte	0x15
	.zero		1


	//   ....[79]....
        /*05fc*/ 	.word	0x00005010
        /*0600*/ 	.word	0x000000ff
        /*0604*/ 	.word	0x00000000
        /*0608*/ 	.short	0x0101
        /*060a*/ 	.byte	0x04
	.zero		1


	//   ....[80]....
        /*060c*/ 	.word	0x00005020
        /*0610*/ 	.word	0x000000ff
        /*0614*/ 	.word	0x00000078
        /*0618*/ 	.short	0x010a
        /*061a*/ 	.byte	0x15
	.zero		1


	//   ....[81]....
        /*061c*/ 	.word	0x00005210
        /*0620*/ 	.word	0x000000ff
        /*0624*/ 	.word	0x00000058
        /*0628*/ 	.short	0x010b
        /*062a*/ 	.byte	0x15
	.zero		1


	//   ....[82]....
        /*062c*/ 	.word	0x00005220
        /*0630*/ 	.word	0x000000ff
        /*0634*/ 	.word	0x00000000
        /*0638*/ 	.short	0x0101
        /*063a*/ 	.byte	0x28
	.zero		1


	//   ....[83]....
        /*063c*/ 	.word	0x00005250
        /*0640*/ 	.word	0x000000ff
        /*0644*/ 	.word	0x00000060
        /*0648*/ 	.short	0x010a
        /*064a*/ 	.byte	0x15
	.zero		1


	//   ....[84]....
        /*064c*/ 	.word	0x00005270
        /*0650*/ 	.word	0x000000ff
        /*0654*/ 	.word	0x00000068
        /*0658*/ 	.short	0x010a
        /*065a*/ 	.byte	0x15
	.zero		1


	//   ....[85]....
        /*065c*/ 	.word	0x00005290
        /*0660*/ 	.word	0x000000ff
        /*0664*/ 	.word	0x00000070
        /*0668*/ 	.short	0x010a
        /*066a*/ 	.byte	0x15
	.zero		1


	//   ....[86]....
        /*066c*/ 	.word	0x000052d0
        /*0670*/ 	.word	0x00000000
        /*0674*/ 	.word	0x00000078
        /*0678*/ 	.short	0x010a
        /*067a*/ 	.byte	0xff
	.zero		1


	//   ....[87]....
        /*067c*/ 	.word	0x00005630
        /*0680*/ 	.word	0x00000003
        /*0684*/ 	.word	0x00000090
        /*0688*/ 	.short	0x010a
        /*068a*/ 	.byte	0xff
	.zero		1


	//   ....[88]....
        /*068c*/ 	.word	0x000057b0
        /*0690*/ 	.word	0x00000000
        /*0694*/ 	.word	0x00000000
        /*0698*/ 	.short	0x0101
        /*069a*/ 	.byte	0xff
	.zero		1


	//   ....[89]....
        /*069c*/ 	.word	0x00006350
        /*06a0*/ 	.word	0x000000ff
        /*06a4*/ 	.word	0x00000040
        /*06a8*/ 	.short	0x010a
        /*06aa*/ 	.byte	0x2c
	.zero		1


	//   ....[90]....
        /*06ac*/ 	.word	0x00006390
        /*06b0*/ 	.word	0x00000048
        /*06b4*/ 	.word	0x000000b0
        /*06b8*/ 	.short	0x010a
        /*06ba*/ 	.byte	0xff
	.zero		1


	//   ....[91]....
        /*06bc*/ 	.word	0x00006510
        /*06c0*/ 	.word	0x000000ff
        /*06c4*/ 	.word	0x00000040
        /*06c8*/ 	.short	0x010a
        /*06ca*/ 	.byte	0x2c
	.zero		1


	//   ....[92]....
        /*06cc*/ 	.word	0x00006610
        /*06d0*/ 	.word	0x00000048
        /*06d4*/ 	.word	0x000000b0
        /*06d8*/ 	.short	0x010a
        /*06da*/ 	.byte	0xff
	.zero		1


	//   ....[93]....
        /*06dc*/ 	.word	0x00006c10
        /*06e0*/ 	.word	0x00000000
        /*06e4*/ 	.word	0x00000000
        /*06e8*/ 	.short	0x0101
        /*06ea*/ 	.byte	0xff
	.zero		1


	//   ....[94]....
        /*06ec*/ 	.word	0x00006c20
        /*06f0*/ 	.word	0x00000002
        /*06f4*/ 	.word	0x00000040
        /*06f8*/ 	.short	0x010a
        /*06fa*/ 	.byte	0xff
	.zero		1


	//   ....[95]....
        /*06fc*/ 	.word	0x00006cf0
        /*0700*/ 	.word	0x00000002
        /*0704*/ 	.word	0x00000040
        /*0708*/ 	.short	0x010a
        /*070a*/ 	.byte	0xff
	.zero		1


	//   ....[96]....
        /*070c*/ 	.word	0x00007380
        /*0710*/ 	.word	0x00000010
        /*0714*/ 	.word	0x00000000
        /*0718*/ 	.short	0x0101
        /*071a*/ 	.byte	0xff
	.zero		1


	//   ....[97]....
        /*071c*/ 	.word	0x000073a0
        /*0720*/ 	.word	0x00000000
        /*0724*/ 	.word	0x00000040
        /*0728*/ 	.short	0x010a
        /*072a*/ 	.byte	0xff
	.zero		1


	//   ....[98]....
        /*072c*/ 	.word	0x00007460
        /*0730*/ 	.word	0x00000000
        /*0734*/ 	.word	0x00000040
        /*0738*/ 	.short	0x010a
        /*073a*/ 	.byte	0xff
	.zero		1


	//   ....[99]....
        /*073c*/ 	.word	0x00007af0
        /*0740*/ 	.word	0x00000010
        /*0744*/ 	.word	0x00000000
        /*0748*/ 	.short	0x0101
        /*074a*/ 	.byte	0xff
	.zero		1


	//   ....[100]....
        /*074c*/ 	.word	0x00007b10
        /*0750*/ 	.word	0x00000002
        /*0754*/ 	.word	0x00000040
        /*0758*/ 	.short	0x010a
        /*075a*/ 	.byte	0xff
	.zero		1


	//   ....[101]....
        /*075c*/ 	.word	0x00007bd0
        /*0760*/ 	.word	0x00000002
        /*0764*/ 	.word	0x00000040
        /*0768*/ 	.short	0x010a
        /*076a*/ 	.byte	0xff
	.zero		1


	//   ....[102]....
        /*076c*/ 	.word	0x00007ec0
        /*0770*/ 	.word	0x000000ff
        /*0774*/ 	.word	0x00000000
        /*0778*/ 	.short	0x0101
        /*077a*/ 	.byte	0x04
	.zero		1


	//   ....[103]....
        /*077c*/ 	.word	0x000082e0
        /*0780*/ 	.word	0x00000000
        /*0784*/ 	.word	0x00000000
        /*0788*/ 	.short	0x0101
        /*078a*/ 	.byte	0xff
	.zero		1


	//   ....[104]....
        /*078c*/ 	.word	0x00008570
        /*0790*/ 	.word	0x000000ff
        /*0794*/ 	.word	0x00000000
        /*0798*/ 	.short	0x0101
        /*079a*/ 	.byte	0x04
	.zero		1


	//   ....[105]....
        /*079c*/ 	.word	0x00008590
        /*07a0*/ 	.word	0x00000000
        /*07a4*/ 	.word	0x00000100
        /*07a8*/ 	.short	0x010a
        /*07aa*/ 	.byte	0xff
	.zero		1


	//   ....[106]....
        /*07ac*/ 	.word	0x000085f0
        /*07b0*/ 	.word	0x00000000
        /*07b4*/ 	.word	0x00000020
        /*07b8*/ 	.short	0x010a
        /*07ba*/ 	.byte	0xff
	.zero		1


	//   ....[107]....
        /*07bc*/ 	.word	0x00008650
        /*07c0*/ 	.word	0x00000000
        /*07c4*/ 	.word	0x00000020
        /*07c8*/ 	.short	0x010a
        /*07ca*/ 	.byte	0xff
	.zero		1


	//   ....[108]....
        /*07cc*/ 	.word	0x000086a0
        /*07d0*/ 	.word	0x00000003
        /*07d4*/ 	.word	0x00000090
        /*07d8*/ 	.short	0x010a
        /*07da*/ 	.byte	0xff
	.zero		1


	//   ....[109]....
        /*07dc*/ 	.word	0x00008700
        /*07e0*/ 	.word	0x00000000
        /*07e4*/ 	.word	0x00000000
        /*07e8*/ 	.short	0x010a
        /*07ea*/ 	.byte	0xff
	.zero		1


	//   ....[110]....
        /*07ec*/ 	.word	0x00008760
        /*07f0*/ 	.word	0x00000000
        /*07f4*/ 	.word	0x00000000
        /*07f8*/ 	.short	0x010a
        /*07fa*/ 	.byte	0xff
	.zero		1


	//   ....[111]....
        /*07fc*/ 	.word	0x000087c0
        /*0800*/ 	.word	0x00000000
        /*0804*/ 	.word	0x00000000
        /*0808*/ 	.short	0x010a
        /*080a*/ 	.byte	0xff
	.zero		1


	//   ....[112]....
        /*080c*/ 	.word	0x00008810
        /*0810*/ 	.word	0x00000002
        /*0814*/ 	.word	0x000000f0
        /*0818*/ 	.short	0x010a
        /*081a*/ 	.byte	0xff
	.zero		1


	//   ....[113]....
        /*081c*/ 	.word	0x00008870
        /*0820*/ 	.word	0x00000002
        /*0824*/ 	.word	0x000000a0
        /*0828*/ 	.short	0x010a
        /*082a*/ 	.byte	0xff
	.zero		1


	//   ....[114]....
        /*082c*/ 	.word	0x000088c0
        /*0830*/ 	.word	0x00000002
        /*0834*/ 	.word	0x00000090
        /*0838*/ 	.short	0x010a
        /*083a*/ 	.byte	0xff
	.zero		1


	//   ....[115]....
        /*083c*/ 	.word	0x00008920
        /*0840*/ 	.word	0x00000000
        /*0844*/ 	.word	0x000000a0
        /*0848*/ 	.short	0x010a
        /*084a*/ 	.byte	0xff
	.zero		1


	//   ....[116]....
        /*084c*/ 	.word	0x00008970
        /*0850*/ 	.word	0x00000000
        /*0854*/ 	.word	0x00000090
        /*0858*/ 	.short	0x010a
        /*085a*/ 	.byte	0xff
	.zero		1


	//   ....[117]....
        /*085c*/ 	.word	0x000089d0
        /*0860*/ 	.word	0x00000002
        /*0864*/ 	.word	0x000000d0
        /*0868*/ 	.short	0x010a
        /*086a*/ 	.byte	0xff
	.zero		1


	//   ....[118]....
        /*086c*/ 	.word	0x00008a30
        /*0870*/ 	.word	0x00000000
        /*0874*/ 	.word	0x00000000
        /*0878*/ 	.short	0x010a
        /*087a*/ 	.byte	0xff
	.zero		1


	//   ....[119]....
        /*087c*/ 	.word	0x00008a90
        /*0880*/ 	.word	0x00000000
        /*0884*/ 	.word	0x00000000
        /*0888*/ 	.short	0x010a
        /*088a*/ 	.byte	0xff
	.zero		1


	//   ....[120]....
        /*088c*/ 	.word	0x00008af0
        /*0890*/ 	.word	0x00000000
        /*0894*/ 	.word	0x00000000
        /*0898*/ 	.short	0x010a
        /*089a*/ 	.byte	0xff
	.zero		1


	//   ....[121]....
        /*089c*/ 	.word	0x00008b50
        /*08a0*/ 	.word	0x00000000
        /*08a4*/ 	.word	0x00000000
        /*08a8*/ 	.short	0x010a
        /*08aa*/ 	.byte	0xff
	.zero		1


	//   ....[122]....
        /*08ac*/ 	.word	0x00008bb0
        /*08b0*/ 	.word	0x00000000
        /*08b4*/ 	.word	0x00000000
        /*08b8*/ 	.short	0x010a
        /*08ba*/ 	.byte	0xff
	.zero		1


	//   ....[123]....
        /*08bc*/ 	.word	0x00008c00
        /*08c0*/ 	.word	0x00000008
        /*08c4*/ 	.word	0x00000090
        /*08c8*/ 	.short	0x010a
        /*08ca*/ 	.byte	0xff
	.zero		1


	//   ....[124]....
        /*08cc*/ 	.word	0x00008c60
        /*08d0*/ 	.word	0x00000000
        /*08d4*/ 	.word	0x00000088
        /*08d8*/ 	.short	0x010a
        /*08da*/ 	.byte	0xff
	.zero		1


	//   ....[125]....
        /*08dc*/ 	.word	0x00008cc0
        /*08e0*/ 	.word	0x00000000
        /*08e4*/ 	.word	0x00000060
        /*08e8*/ 	.short	0x010a
        /*08ea*/ 	.byte	0xff
	.zero		1


	//   ....[126]....
        /*08ec*/ 	.word	0x00008d20
        /*08f0*/ 	.word	0x00000000
        /*08f4*/ 	.word	0x00000068
        /*08f8*/ 	.short	0x010a
        /*08fa*/ 	.byte	0xff
	.zero		1


	//   ....[127]....
        /*08fc*/ 	.word	0x00008d80
        /*0900*/ 	.word	0x00000000
        /*0904*/ 	.word	0x00000070
        /*0908*/ 	.short	0x010a
        /*090a*/ 	.byte	0xff
	.zero		1


	//   ....[128]....
        /*090c*/ 	.word	0x00008de0
        /*0910*/ 	.word	0x00000000
        /*0914*/ 	.word	0x00000078
        /*0918*/ 	.short	0x010a
        /*091a*/ 	.byte	0xff
	.zero		1


	//   ....[129]....
        /*091c*/ 	.word	0x00008e40
        /*0920*/ 	.word	0x00000000
        /*0924*/ 	.word	0x00000060
        /*0928*/ 	.short	0x010a
        /*092a*/ 	.byte	0xff
	.zero		1


	//   ....[130]....
        /*092c*/ 	.word	0x00008ea0
        /*0930*/ 	.word	0x00000000
        /*0934*/ 	.word	0x00000068
        /*0938*/ 	.short	0x010a
        /*093a*/ 	.byte	0xff
	.zero		1


	//   ....[131]....
        /*093c*/ 	.word	0x00008f00
        /*0940*/ 	.word	0x00000000
        /*0944*/ 	.word	0x00000070
        /*0948*/ 	.short	0x010a
        /*094a*/ 	.byte	0xff
	.zero		1


	//   ....[132]....
        /*094c*/ 	.word	0x00008f50
        /*0950*/ 	.word	0x00000003
        /*0954*/ 	.word	0x00000090
        /*0958*/ 	.short	0x010a
        /*095a*/ 	.byte	0xff
	.zero		1


	//   ....[133]....
        /*095c*/ 	.word	0x00008fb0
        /*0960*/ 	.word	0x00000000
        /*0964*/ 	.word	0x00000040
        /*0968*/ 	.short	0x010a
        /*096a*/ 	.byte	0xff
	.zero		1


	//   ....[134]....
        /*096c*/ 	.word	0x00009000
        /*0970*/ 	.word	0x00000048
        /*0974*/ 	.word	0x000000b0
        /*0978*/ 	.short	0x010a
        /*097a*/ 	.byte	0xff
	.zero		1


	//   ....[135]....
        /*097c*/ 	.word	0x00009050
        /*0980*/ 	.word	0x00000002
        /*0984*/ 	.word	0x00000040
        /*0988*/ 	.short	0x010a
        /*098a*/ 	.byte	0xff
	.zero		1


	//   ....[136]....
        /*098c*/ 	.word	0x000090a0
        /*0990*/ 	.word	0x00000000
        /*0994*/ 	.word	0x00000040
        /*0998*/ 	.short	0x010a
        /*099a*/ 	.byte	0xff
	.zero		1


	//   ....[137]....
        /*099c*/ 	.word	0x000090f0
        /*09a0*/ 	.word	0x00000002
        /*09a4*/ 	.word	0x00000040
        /*09a8*/ 	.short	0x010a
        /*09aa*/ 	.byte	0xff
	.zero		1


	//----- nvinfo : EIATTR_NUM_MBARRIERS
	.align		4
.L_47:
        /*09ac*/ 	.byte	0x03, 0x38
        /*09ae*/ 	.short	0x0022


	//----- nvinfo : EIATTR_EXIT_INSTR_OFFSETS
	.align		4
        /*09b0*/ 	.byte	0x04, 0x1c
        /*09b2*/ 	.short	(.L_49 - .L_48)


	//   ....[0]....
.L_48:
        /*09b4*/ 	.word	0x00002a70


	//   ....[1]....
        /*09b8*/ 	.word	0x00002f60


	//   ....[2]....
        /*09bc*/ 	.word	0x00002fc0


	//   ....[3]....
        /*09c0*/ 	.word	0x000040f0


	//   ....[4]....
        /*09c4*/ 	.word	0x00005300


	//   ....[5]....
        /*09c8*/ 	.word	0x00005340


	//   ....[6]....
        /*09cc*/ 	.word	0x00008460


	//   ....[7]....
        /*09d0*/ 	.word	0x000084e0


	//   ....[8]....
        /*09d4*/ 	.word	0x00008510


	//   ....[9]....
        /*09d8*/ 	.word	0x00008580


	//----- nvinfo : EIATTR_MAX_THREADS
	.align		4
.L_49:
        /*09dc*/ 	.byte	0x04, 0x05
        /*09de*/ 	.short	(.L_51 - .L_50)
.L_50:
        /*09e0*/ 	.word	0x00000100
        /*09e4*/ 	.word	0x00000001
        /*09e8*/ 	.word	0x00000001


	//----- nvinfo : EIATTR_CRS_STACK_SIZE
	.align		4
.L_51:
        /*09ec*/ 	.byte	0x04, 0x1e
        /*09ee*/ 	.short	(.L_53 - .L_52)
.L_52:
        /*09f0*/ 	.word	0x00000000


	//----- nvinfo : EIATTR_CBANK_PARAM_SIZE
	.align		4
.L_53:
        /*09f4*/ 	.byte	0x03, 0x19
        /*09f6*/ 	.short	0x0800


	//----- nvinfo : EIATTR_PARAM_CBANK
	.align		4
        /*09f8*/ 	.byte	0x04, 0x0a
        /*09fa*/ 	.short	(.L_55 - .L_54)
	.align		4
.L_54:
        /*09fc*/ 	.word	index@(.nv.constant0._ZN7cutlass13device_kernelINS_4gemm6kernel13GemmUniversalIN4cute5tupleIJiiiiEEENS1_10collective13CollectiveMmaINS1_35MainloopSm100TmaUmmaWarpSpecializedILi4ELi2ELi4ENS5_IJNS4_1CILi2EEENSA_ILi1EEESC_EEEEENS5_IJNSA_ILi64EEENSA_ILi128EEESF_EEEfNS5_IJlSC_lEEEfSI_NS4_8TiledMMAINS4_8MMA_AtomIJNS4_17SM100_MMA_TF32_SSINS_10tfloat32_tESM_fLi64ELi128ELNS4_4UMMA5MajorE0ELSO_0ELNSN_7ScaleInE0ELSP_0EEEEEENS4_6LayoutINS5_IJSC_SC_SC_EEENS5_IJNSA_ILi0EEESU_SU_EEEEENS5_IJNS4_10UnderscoreESX_SX_EEEEENS4_13SM90_TMA_LOADENS4_14ComposedLayoutINS4_7SwizzleILi3ELi4ELi3EEENS4_18smem_ptr_flag_bitsILi32EEENSS_INS5_IJNSA_ILi8EEENSA_ILi32EEEEEENS5_IJS17_SC_EEEEEEEvNS4_8identityENS4_23SM90_TMA_LOAD_MULTICASTES1B_vS1C_EENS_8epilogue10collective18CollectiveEpilogueINS1F_23Sm100TmaWarpSpecializedILi4ELi2ELi16ELb1ELb0EEEJSH_NS5_IJNSS_ISF_SC_EENSS_IS17_SC_EEEEEfSI_fSI_NS1F_6fusion15FusionCallbacksIS1J_NS1N_17LinearCombinationIffffLNS_15FloatRoundStyleE2EEESH_S1M_JEEENS4_5SM1004TMEM4LOAD26SM100_TMEM_LOAD_16dp128b8xES10_S1B_NS4_17SM75_U32x4_LDSM_NENS4_14SM90_TMA_STOREES1B_NS4_17SM90_U32x4_STSM_NENS4_39AutoVectorizingCopyWithAssumedAlignmentILi128EEEEEEvvEEEEvNT_6ParamsE)
        /*0a00*/ 	.short	0x0380
        /*0a02*/ 	.short	0x0800


	//----- nvinfo : EIATTR_SW_WAR
	.align		4
.L_55:
        /*0a04*/ 	.byte	0x04, 0x36
        /*0a06*/ 	.short	(.L_57 - .L_56)
.L_56:
        /*0a08*/ 	.word	0x00000008
.L_57:


//--------------------- .nv.callgraph             --------------------------
	.section	.nv.callgraph,"",@"SHT_CUDA_CALLGRAPH"
	.align	4
	.sectionentsize	8
	.align		4
        /*0000*/ 	.word	0x00000000
	.align		4
        /*0004*/ 	.word	0xffffffff
	.align		4
        /*0008*/ 	.word	index@(_ZN7cutlass13device_kernelINS_4gemm6kernel13GemmUniversalIN4cute5tupleIJiiiiEEENS1_10collective13CollectiveMmaINS1_35MainloopSm100TmaUmmaWarpSpecializedILi4ELi2ELi4ENS5_IJNS4_1CILi2EEENSA_ILi1EEESC_EEEEENS5_IJNSA_ILi64EEENSA_ILi128EEESF_EEEfNS5_IJlSC_lEEEfSI_NS4_8TiledMMAINS4_8MMA_AtomIJNS4_17SM100_MMA_TF32_SSINS_10tfloat32_tESM_fLi64ELi128ELNS4_4UMMA5MajorE0ELSO_0ELNSN_7ScaleInE0ELSP_0EEEEEENS4_6LayoutINS5_IJSC_SC_SC_EEENS5_IJNSA_ILi0EEESU_SU_EEEEENS5_IJNS4_10UnderscoreESX_SX_EEEEENS4_13SM90_TMA_LOADENS4_14ComposedLayoutINS4_7SwizzleILi3ELi4ELi3EEENS4_18smem_ptr_flag_bitsILi32EEENSS_INS5_IJNSA_ILi8EEENSA_ILi32EEEEEENS5_IJS17_SC_EEEEEEEvNS4_8identityENS4_23SM90_TMA_LOAD_MULTICASTES1B_vS1C_EENS_8epilogue10collective18CollectiveEpilogueINS1F_23Sm100TmaWarpSpecializedILi4ELi2ELi16ELb1ELb0EEEJSH_NS5_IJNSS_ISF_SC_EENSS_IS17_SC_EEEEEfSI_fSI_NS1F_6fusion15FusionCallbacksIS1J_NS1N_17LinearCombinationIffffLNS_15FloatRoundStyleE2EEESH_S1M_JEEENS4_5SM1004TMEM4LOAD26SM100_TMEM_LOAD_16dp128b8xES10_S1B_NS4_17SM75_U32x4_LDSM_NENS4_14SM90_TMA_STOREES1B_NS4_17SM90_U32x4_STSM_NENS4_39AutoVectorizingCopyWithAssumedAlignmentILi128EEEEEEvvEEEEvNT_6ParamsE)
	.align		4
        /*000c*/ 	.word	index@(__assertfail)
	.align		4
        /*0010*/ 	.word	0x00000000
	.align		4
        /*0014*/ 	.word	0xfffffffe
	.align		4
        /*0018*/ 	.word	0x00000000
	.align		4
        /*001c*/ 	.word	0xfffffffd
	.align		4
        /*0020*/ 	.word	0x00000000
	.align		4
        /*0024*/ 	.word	0xfffffffc


//--------------------- .nv.constant4             --------------------------
	.section	.nv.constant4,"a",@progbits
	.align	8
	.align		8
.nv.constant4:
        /*0000*/ 	.dword	__assertfail
	.align		8
        /*0008*/ 	.dword	__unnamed_1
	.align		8
        /*0010*/ 	.dword	__unnamed_2
	.align		8
        /*0018*/ 	.dword	_ZN40_INTERNAL_9119abe5_4_k_cu_8f09609e_301374cuda3std3__45__cpo5beginE
	.align		8
        /*0020*/ 	.dword	_ZN40_INTERNAL_9119abe5_4_k_cu_8f09609e_301374cuda3std3__45__cpo3endE
	.align		8
        /*0028*/ 	.dword	_ZN40_INTERNAL_9119abe5_4_k_cu_8f09609e_301374cuda3std3__45__cpo6cbeginE
	.align		8
        /*0030*/ 	.dword	_ZN40_INTERNAL_9119abe5_4_k_cu_8f09609e_301374cuda3std3__45__cpo4cendE
	.align		8
        /*0038*/ 	.dword	_ZN40_INTERNAL_9119abe5_4_k_cu_8f09609e_301374cuda3std3__442_GLOBAL__N__9119abe5_4_k_cu_8f09609e_301376ignoreE
	.align		8
        /*0040*/ 	.dword	_ZN40_INTERNAL_9119abe5_4_k_cu_8f09609e_301374cuda3std3__419piecewise_constructE
	.align		8
        /*0048*/ 	.dword	_ZN40_INTERNAL_9119abe5_4_k_cu_8f09609e_301374cuda3std3__48in_placeE
	.align		8
        /*0050*/ 	.dword	_ZN40_INTERNAL_9119abe5_4_k_cu_8f09609e_301374cuda3std6ranges3__45__cpo4swapE
	.align		8
        /*0058*/ 	.dword	_ZN40_INTERNAL_9119abe5_4_k_cu_8f09609e_301374cuda3std6ranges3__45__cpo9iter_moveE
	.align		8
        /*0060*/ 	.dword	_ZN40_INTERNAL_9119abe5_4_k_cu_8f09609e_301374cute7productE
	.align		8
        /*0068*/ 	.dword	_ZN40_INTERNAL_9119abe5_4_k_cu_8f09609e_301374cute1_E
	.align		8
        /*0070*/ 	.dword	$str$25
	.align		8
        /*0078*/ 	.dword	$str$26
	.align		8
        /*0080*/ 	.dword	$str$27
	.align		8
        /*0088*/ 	.dword	$str$28


//--------------------- .text._ZN7cutlass13device_kernelINS_4gemm6kernel13GemmUniversalIN4cute5tupleIJiiiiEEENS1_10collective13CollectiveMmaINS1_35MainloopSm100TmaUmmaWarpSpecializedILi4ELi2ELi4ENS5_IJNS4_1CILi2EEENSA_ILi1EEESC_EEEEENS5_IJNSA_ILi64EEENSA_ILi128EEESF_EEEfNS5_IJlSC_lEEEfSI_NS4_8TiledMMAINS4_8MMA_AtomIJNS4_17SM100_MMA_TF32_SSINS_10tfloat32_tESM_fLi64ELi128ELNS4_4UMMA5MajorE0ELSO_0ELNSN_7ScaleInE0ELSP_0EEEEEENS4_6LayoutINS5_IJSC_SC_SC_EEENS5_IJNSA_ILi0EEESU_SU_EEEEENS5_IJNS4_10UnderscoreESX_SX_EEEEENS4_13SM90_TMA_LOADENS4_14ComposedLayoutINS4_7SwizzleILi3ELi4ELi3EEENS4_18smem_ptr_flag_bitsILi32EEENSS_INS5_IJNSA_ILi8EEENSA_ILi32EEEEEENS5_IJS17_SC_EEEEEEEvNS4_8identityENS4_23SM90_TMA_LOAD_MULTICASTES1B_vS1C_EENS_8epilogue10collective18CollectiveEpilogueINS1F_23Sm100TmaWarpSpecializedILi4ELi2ELi16ELb1ELb0EEEJSH_NS5_IJNSS_ISF_SC_EENSS_IS17_SC_EEEEEfSI_fSI_NS1F_6fusion15FusionCallbacksIS1J_NS1N_17LinearCombinationIffffLNS_15FloatRoundStyleE2EEESH_S1M_JEEENS4_5SM1004TMEM4LOAD26SM100_TMEM_LOAD_16dp128b8xES10_S1B_NS4_17SM75_U32x4_LDSM_NENS4_14SM90_TMA_STOREES1B_NS4_17SM90_U32x4_STSM_NENS4_39AutoVectorizingCopyWithAssumedAlignmentILi128EEEEEEvvEEEEvNT_6ParamsE --------------------------
	.section	.text._ZN7cutlass13device_kernelINS_4gemm6kernel13GemmUniversalIN4cute5tupleIJiiiiEEENS1_10collective13CollectiveMmaINS1_35MainloopSm100TmaUmmaWarpSpecializedILi4ELi2ELi4ENS5_IJNS4_1CILi2EEENSA_ILi1EEESC_EEEEENS5_IJNSA_ILi64EEENSA_ILi128EEESF_EEEfNS5_IJlSC_lEEEfSI_NS4_8TiledMMAINS4_8MMA_AtomIJNS4_17SM100_MMA_TF32_SSINS_10tfloat32_tESM_fLi64ELi128ELNS4_4UMMA5MajorE0ELSO_0ELNSN_7ScaleInE0ELSP_0EEEEEENS4_6LayoutINS5_IJSC_SC_SC_EEENS5_IJNSA_ILi0EEESU_SU_EEEEENS5_IJNS4_10UnderscoreESX_SX_EEEEENS4_13SM90_TMA_LOADENS4_14ComposedLayoutINS4_7SwizzleILi3ELi4ELi3EEENS4_18smem_ptr_flag_bitsILi32EEENSS_INS5_IJNSA_ILi8EEENSA_ILi32EEEEEENS5_IJS17_SC_EEEEEEEvNS4_8identityENS4_23SM90_TMA_LOAD_MULTICASTES1B_vS1C_EENS_8epilogue10collective18CollectiveEpilogueINS1F_23Sm100TmaWarpSpecializedILi4ELi2ELi16ELb1ELb0EEEJSH_NS5_IJNSS_ISF_SC_EENSS_IS17_SC_EEEEEfSI_fSI_NS1F_6fusion15FusionCallbacksIS1J_NS1N_17LinearCombinationIffffLNS_15FloatRoundStyleE2EEESH_S1M_JEEENS4_5SM1004TMEM4LOAD26SM100_TMEM_LOAD_16dp128b8xES10_S1B_NS4_17SM75_U32x4_LDSM_NENS4_14SM90_TMA_STOREES1B_NS4_17SM90_U32x4_STSM_NENS4_39AutoVectorizingCopyWithAssumedAlignmentILi128EEEEEEvvEEEEvNT_6ParamsE,"ax",@progbits
	.align	128
.text._ZN7cutlass13device_kernelINS_4gemm6kernel13GemmUniversalIN4cute5tupleIJiiiiEEENS1_10collective13CollectiveMmaINS1_35MainloopSm100TmaUmmaWarpSpecializedILi4ELi2ELi4ENS5_IJNS4_1CILi2EEENSA_ILi1EEESC_EEEEENS5_IJNSA_ILi64EEENSA_ILi128EEESF_EEEfNS5_IJlSC_lEEEfSI_NS4_8TiledMMAINS4_8MMA_AtomIJNS4_17SM100_MMA_TF32_SSINS_10tfloat32_tESM_fLi64ELi128ELNS4_4UMMA5MajorE0ELSO_0ELNSN_7ScaleInE0ELSP_0EEEEEENS4_6LayoutINS5_IJSC_SC_SC_EEENS5_IJNSA_ILi0EEESU_SU_EEEEENS5_IJNS4_10UnderscoreESX_SX_EEEEENS4_13SM90_TMA_LOADENS4_14ComposedLayoutINS4_7SwizzleILi3ELi4ELi3EEENS4_18smem_ptr_flag_bitsILi32EEENSS_INS5_IJNSA_ILi8EEENSA_ILi32EEEEEENS5_IJS17_SC_EEEEEEEvNS4_8identityENS4_23SM90_TMA_LOAD_MULTICASTES1B_vS1C_EENS_8epilogue10collective18CollectiveEpilogueINS1F_23Sm100TmaWarpSpecializedILi4ELi2ELi16ELb1ELb0EEEJSH_NS5_IJNSS_ISF_SC_EENSS_IS17_SC_EEEEEfSI_fSI_NS1F_6fusion15FusionCallbacksIS1J_NS1N_17LinearCombinationIffffLNS_15FloatRoundStyleE2EEESH_S1M_JEEENS4_5SM1004TMEM4LOAD26SM100_TMEM_LOAD_16dp128b8xES10_S1B_NS4_17SM75_U32x4_LDSM_NENS4_14SM90_TMA_STOREES1B_NS4_17SM90_U32x4_STSM_NENS4_39AutoVectorizingCopyWithAssumedAlignmentILi128EEEEEEvvEEEEvNT_6ParamsE:
        .type           _ZN7cutlass13device_kernelINS_4gemm6kernel13GemmUniversalIN4cute5tupleIJiiiiEEENS1_10collective13CollectiveMmaINS1_35MainloopSm100TmaUmmaWarpSpecializedILi4ELi2ELi4ENS5_IJNS4_1CILi2EEENSA_ILi1EEESC_EEEEENS5_IJNSA_ILi64EEENSA_ILi128EEESF_EEEfNS5_IJlSC_lEEEfSI_NS4_8TiledMMAINS4_8MMA_AtomIJNS4_17SM100_MMA_TF32_SSINS_10tfloat32_tESM_fLi64ELi128ELNS4_4UMMA5MajorE0ELSO_0ELNSN_7ScaleInE0ELSP_0EEEEEENS4_6LayoutINS5_IJSC_SC_SC_EEENS5_IJNSA_ILi0EEESU_SU_EEEEENS5_IJNS4_10UnderscoreESX_SX_EEEEENS4_13SM90_TMA_LOADENS4_14ComposedLayoutINS4_7SwizzleILi3ELi4ELi3EEENS4_18smem_ptr_flag_bitsILi32EEENSS_INS5_IJNSA_ILi8EEENSA_ILi32EEEEEENS5_IJS17_SC_EEEEEEEvNS4_8identityENS4_23SM90_TMA_LOAD_MULTICASTES1B_vS1C_EENS_8epilogue10collective18CollectiveEpilogueINS1F_23Sm100TmaWarpSpecializedILi4ELi2ELi16ELb1ELb0EEEJSH_NS5_IJNSS_ISF_SC_EENSS_IS17_SC_EEEEEfSI_fSI_NS1F_6fusion15FusionCallbacksIS1J_NS1N_17LinearCombinationIffffLNS_15FloatRoundStyleE2EEESH_S1M_JEEENS4_5SM1004TMEM4LOAD26SM100_TMEM_LOAD_16dp128b8xES10_S1B_NS4_17SM75_U32x4_LDSM_NENS4_14SM90_TMA_STOREES1B_NS4_17SM90_U32x4_STSM_NENS4_39AutoVectorizingCopyWithAssumedAlignmentILi128EEEEEEvvEEEEvNT_6ParamsE,@function
        .size           _ZN7cutlass13device_kernelINS_4gemm6kernel13GemmUniversalIN4cute5tupleIJiiiiEEENS1_10collective13CollectiveMmaINS1_35MainloopSm100TmaUmmaWarpSpecializedILi4ELi2ELi4ENS5_IJNS4_1CILi2EEENSA_ILi1EEESC_EEEEENS5_IJNSA_ILi64EEENSA_ILi128EEESF_EEEfNS5_IJlSC_lEEEfSI_NS4_8TiledMMAINS4_8MMA_AtomIJNS4_17SM100_MMA_TF32_SSINS_10tfloat32_tESM_fLi64ELi128ELNS4_4UMMA5MajorE0ELSO_0ELNSN_7ScaleInE0ELSP_0EEEEEENS4_6LayoutINS5_IJSC_SC_SC_EEENS5_IJNSA_ILi0EEESU_SU_EEEEENS5_IJNS4_10UnderscoreESX_SX_EEEEENS4_13SM90_TMA_LOADENS4_14ComposedLayoutINS4_7SwizzleILi3ELi4ELi3EEENS4_18smem_ptr_flag_bitsILi32EEENSS_INS5_IJNSA_ILi8EEENSA_ILi32EEEEEENS5_IJS17_SC_EEEEEEEvNS4_8identityENS4_23SM90_TMA_LOAD_MULTICASTES1B_vS1C_EENS_8epilogue10collective18CollectiveEpilogueINS1F_23Sm100TmaWarpSpecializedILi4ELi2ELi16ELb1ELb0EEEJSH_NS5_IJNSS_ISF_SC_EENSS_IS17_SC_EEEEEfSI_fSI_NS1F_6fusion15FusionCallbacksIS1J_NS1N_17LinearCombinationIffffLNS_15FloatRoundStyleE2EEESH_S1M_JEEENS4_5SM1004TMEM4LOAD26SM100_TMEM_LOAD_16dp128b8xES10_S1B_NS4_17SM75_U32x4_LDSM_NENS4_14SM90_TMA_STOREES1B_NS4_17SM90_U32x4_STSM_NENS4_39AutoVectorizingCopyWithAssumedAlignmentILi128EEEEEEvvEEEEvNT_6ParamsE,(.L_x_183 - _ZN7cutlass13device_kernelINS_4gemm6kernel13GemmUniversalIN4cute5tupleIJiiiiEEENS1_10collective13CollectiveMmaINS1_35MainloopSm100TmaUmmaWarpSpecializedILi4ELi2ELi4ENS5_IJNS4_1CILi2EEENSA_ILi1EEESC_EEEEENS5_IJNSA_ILi64EEENSA_ILi128EEESF_EEEfNS5_IJlSC_lEEEfSI_NS4_8TiledMMAINS4_8MMA_AtomIJNS4_17SM100_MMA_TF32_SSINS_10tfloat32_tESM_fLi64ELi128ELNS4_4UMMA5MajorE0ELSO_0ELNSN_7ScaleInE0ELSP_0EEEEEENS4_6LayoutINS5_IJSC_SC_SC_EEENS5_IJNSA_ILi0EEESU_SU_EEEEENS5_IJNS4_10UnderscoreESX_SX_EEEEENS4_13SM90_TMA_LOADENS4_14ComposedLayoutINS4_7SwizzleILi3ELi4ELi3EEENS4_18smem_ptr_flag_bitsILi32EEENSS_INS5_IJNSA_ILi8EEENSA_ILi32EEEEEENS5_IJS17_SC_EEEEEEEvNS4_8identityENS4_23SM90_TMA_LOAD_MULTICASTES1B_vS1C_EENS_8epilogue10collective18CollectiveEpilogueINS1F_23Sm100TmaWarpSpecializedILi4ELi2ELi16ELb1ELb0EEEJSH_NS5_IJNSS_ISF_SC_EENSS_IS17_SC_EEEEEfSI_fSI_NS1F_6fusion15FusionCallbacksIS1J_NS1N_17LinearCombinationIffffLNS_15FloatRoundStyleE2EEESH_S1M_JEEENS4_5SM1004TMEM4LOAD26SM100_TMEM_LOAD_16dp128b8xES10_S1B_NS4_17SM75_U32x4_LDSM_NENS4_14SM90_TMA_STOREES1B_NS4_17SM90_U32x4_STSM_NENS4_39AutoVectorizingCopyWithAssumedAlignmentILi128EEEEEEvvEEEEvNT_6ParamsE)
        .other          _ZN7cutlass13device_kernelINS_4gemm6kernel13GemmUniversalIN4cute5tupleIJiiiiEEENS1_10collective13CollectiveMmaINS1_35MainloopSm100TmaUmmaWarpSpecializedILi4ELi2ELi4ENS5_IJNS4_1CILi2EEENSA_ILi1EEESC_EEEEENS5_IJNSA_ILi64EEENSA_ILi128EEESF_EEEfNS5_IJlSC_lEEEfSI_NS4_8TiledMMAINS4_8MMA_AtomIJNS4_17SM100_MMA_TF32_SSINS_10tfloat32_tESM_fLi64ELi128ELNS4_4UMMA5MajorE0ELSO_0ELNSN_7ScaleInE0ELSP_0EEEEEENS4_6LayoutINS5_IJSC_SC_SC_EEENS5_IJNSA_ILi0EEESU_SU_EEEEENS5_IJNS4_10UnderscoreESX_SX_EEEEENS4_13SM90_TMA_LOADENS4_14ComposedLayoutINS4_7SwizzleILi3ELi4ELi3EEENS4_18smem_ptr_flag_bitsILi32EEENSS_INS5_IJNSA_ILi8EEENSA_ILi32EEEEEENS5_IJS17_SC_EEEEEEEvNS4_8identityENS4_23SM90_TMA_LOAD_MULTICASTES1B_vS1C_EENS_8epilogue10collective18CollectiveEpilogueINS1F_23Sm100TmaWarpSpecializedILi4ELi2ELi16ELb1ELb0EEEJSH_NS5_IJNSS_ISF_SC_EENSS_IS17_SC_EEEEEfSI_fSI_NS1F_6fusion15FusionCallbacksIS1J_NS1N_17LinearCombinationIffffLNS_15FloatRoundStyleE2EEESH_S1M_JEEENS4_5SM1004TMEM4LOAD26SM100_TMEM_LOAD_16dp128b8xES10_S1B_NS4_17SM75_U32x4_LDSM_NENS4_14SM90_TMA_STOREES1B_NS4_17SM90_U32x4_STSM_NENS4_39AutoVectorizingCopyWithAssumedAlignmentILi128EEEEEEvvEEEEvNT_6ParamsE,@"STO_CUDA_ENTRY STV_DEFAULT"
_ZN7cutlass13device_kernelINS_4gemm6kernel13GemmUniversalIN4cute5tupleIJiiiiEEENS1_10collective13CollectiveMmaINS1_35MainloopSm100TmaUmmaWarpSpecializedILi4ELi2ELi4ENS5_IJNS4_1CILi2EEENSA_ILi1EEESC_EEEEENS5_IJNSA_ILi64EEENSA_ILi128EEESF_EEEfNS5_IJlSC_lEEEfSI_NS4_8TiledMMAINS4_8MMA_AtomIJNS4_17SM100_MMA_TF32_SSINS_10tfloat32_tESM_fLi64ELi128ELNS4_4UMMA5MajorE0ELSO_0ELNSN_7ScaleInE0ELSP_0EEEEEENS4_6LayoutINS5_IJSC_SC_SC_EEENS5_IJNSA_ILi0EEESU_SU_EEEEENS5_IJNS4_10UnderscoreESX_SX_EEEEENS4_13SM90_TMA_LOADENS4_14ComposedLayoutINS4_7SwizzleILi3ELi4ELi3EEENS4_18smem_ptr_flag_bitsILi32EEENSS_INS5_IJNSA_ILi8EEENSA_ILi32EEEEEENS5_IJS17_SC_EEEEEEEvNS4_8identityENS4_23SM90_TMA_LOAD_MULTICASTES1B_vS1C_EENS_8epilogue10collective18CollectiveEpilogueINS1F_23Sm100TmaWarpSpecializedILi4ELi2ELi16ELb1ELb0EEEJSH_NS5_IJNSS_ISF_SC_EENSS_IS17_SC_EEEEEfSI_fSI_NS1F_6fusion15FusionCallbacksIS1J_NS1N_17LinearCombinationIffffLNS_15FloatRoundStyleE2EEESH_S1M_JEEENS4_5SM1004TMEM4LOAD26SM100_TMEM_LOAD_16dp128b8xES10_S1B_NS4_17SM75_U32x4_LDSM_NENS4_14SM90_TMA_STOREES1B_NS4_17SM90_U32x4_STSM_NENS4_39AutoVectorizingCopyWithAssumedAlignmentILi128EEEEEEvvEEEEvNT_6ParamsE:
[----:B------:R-:W1:Y:S01]  /*0000*/  LDC R1, c[0x0][0x37c] ;  /* 0x0000df00ff017b82 */ /* 0x000e620000000800 */
[----:B------:R-:W2:Y:S01]  /*0010*/  S2R R64, SR_TID.X ;  /* 0x0000000000407919 */ /* 0x000ea20000002100 */
[----:B------:R-:W3:Y:S01]  /*0020*/  LDCU.64 UR8, c[0x0][0x890] ;  /* 0x00011200ff0877ac */ /* 0x000ee20008000a00 */
[----:B------:R-:W-:Y:S02]  /*0030*/  PRMT R52, RZ, 0x7610, R52 ;  /* 0x00007610ff347816 */ /* 0x000fe40000000034 */
[----:B------:R-:W-:Y:S01]  /*0040*/  ELECT P3, URZ, PT ;  /* 0x0000000000ff782f */ /* 0x000fe20003860000 */
[----:B---3--:R-:W-:-:S04]  /*0050*/  UISETP.NE.U32.AND UP0, UPT, UR8, URZ, UPT ;  /* 0x000000ff0800728c */ /* 0x008fc8000bf05070 */
[----:B------:R-:W-:Y:S01]  /*0060*/  UISETP.NE.AND.EX UP0, UPT, UR9, URZ, UPT, UP0 ;  /* 0x000000ff0900728c */ /* 0x000fe2000bf05300 */
[----:B--2---:R-:W-:-:S05]  /*0070*/  SHF.R.U32.HI R53, RZ, 0x5, R64 ;  /* 0x00000005ff357819 */ /* 0x004fca0000011640 */
[----:B------:R-:W2:Y:S02]  /*0080*/  SHFL.IDX PT, R0, R53, RZ, 0x1f ;  /* 0x00001fff35007589 */ /* 0x000ea400000e0000 */
[----:B--2---:R-:W-:Y:S01]  /*0090*/  R2UR UR18, R0 ;  /* 0x00000000001272ca */ /* 0x004fe200000e0000 */
[----:B-1----:R-:W-:-:S14]  /*00a0*/  BRA.U UP0, `(.L_x_0) ;  /* 0x0000000100307547 */ /* 0x002fdc000b800000 */
[----:B------:R-:W1:Y:S02]  /*00b0*/  LDCU.64 UR4, c[0x0][0x888] ;  /* 0x00011100ff0477ac */ /* 0x000e640008000a00 */
[----:B-1----:R-:W-:-:S04]  /*00c0*/  UISETP.NE.U32.AND UP0, UPT, UR4, URZ, UPT ;  /* 0x000000ff0400728c */ /* 0x002fc8000bf05070 */
[----:B------:R-:W-:-:S09]  /*00d0*/  UISETP.NE.AND.EX UP0, UPT, UR5, URZ, UPT, UP0 ;  /* 0x000000ff0500728c */ /* 0x000fd2000bf05300 */
[----:B------:R-:W-:Y:S05]  /*00e0*/  BRA.U !UP0, `(.L_x_1) ;  /* 0x0000000108147547 */ /* 0x000fea000b800000 */
[----:B------:R-:W1:Y:S01]  /*00f0*/  LDC.64 R2, c[0x0][0x888] ;  /* 0x00022200ff027b82 */ /* 0x000e620000000a00 */
[----:B------:R-:W1:Y:S02]  /*0100*/  LDCU.64 UR4, c[0x0][0x358] ;  /* 0x00006b00ff0477ac */ /* 0x000e640008000a00 */
[----:B-1----:R1:W5:Y:S01]  /*0110*/  LDG.E R27, desc[UR4][R2.64] ;  /* 0x00000004021b7981 */ /* 0x002362000c1e1900 */
[----:B------:R-:W-:Y:S01]  /*0120*/  HFMA2 R52, -RZ, RZ, 0, 5.9604644775390625e-08 ;  /* 0x00000001ff347431 */ /* 0x000fe200000001ff */
[----:B------:R-:W-:Y:S05]  /*0130*/  BRA `(.L_x_0) ;  /* 0x00000000000c7947 */ /* 0x000fea0003800000 */
.L_x_1:
[----:B------:R-:W1:Y:S01]  /*0140*/  LDCU UR4, c[0x0][0x880] ;  /* 0x00011000ff0477ac */ /* 0x000e620008000800 */
[----:B------:R-:W-:Y:S01]  /*0150*/  HFMA2 R52, -RZ, RZ, 0, 5.9604644775390625e-08 ;  /* 0x00000001ff347431 */ /* 0x000fe200000001ff */
[----:B-1----:R-:W-:-:S07]  /*0160*/  MOV R27, UR4 ;  /* 0x00000004001b7c02 */ /* 0x002fce0008000f00 */
.L_x_0:
[----:B------:R-:W2:Y:S02]  /*0170*/  LDCU.64 UR4, c[0x0][0x8b0] ;  /* 0x00011600ff0477ac */ /* 0x000ea40008000a00 */
[----:B--2---:R-:W-:-:S04]  /*0180*/  UISETP.NE.U32.AND UP0, UPT, UR4, URZ, UPT ;  /* 0x000000ff0400728c */ /* 0x004fc8000bf05070 */
[----:B------:R-:W-:-:S09]  /*0190*/  UISETP.NE.AND.EX UP0, UPT, UR5, URZ, UPT, UP0 ;  /* 0x000000ff0500728c */ /* 0x000fd2000bf05300 */
[----:B------:R-:W-:Y:S05]  /*01a0*/  BRA.U UP0, `(.L_x_2) ;  /* 0x0000000100287547 */ /* 0x000fea000b800000 */
[----:B------:R-:W2:Y:S02]  /*01b0*/  LDCU.64 UR4, c[0x0][0x8a8] ;  /* 0x00011500ff0477ac */ /* 0x000ea40008000a00 */
[----:B--2---:R-:W-:-:S04]  /*01c0*/  UISETP.NE.U32.AND UP0, UPT, UR4, URZ, UPT ;  /* 0x000000ff0400728c */ /* 0x004fc8000bf05070 */
[----:B------:R-:W-:-:S09]  /*01d0*/  UISETP.NE.AND.EX UP0, UPT, UR5, URZ, UPT, UP0 ;  /* 0x000000ff0500728c */ /* 0x000fd2000bf05300 */
[----:B------:R-:W-:Y:S05]  /*01e0*/  BRA.U !UP0, `(.L_x_3) ;  /* 0x0000000108107547 */ /* 0x000fea000b800000 */
[----:B------:R-:W2:Y:S01]  /*01f0*/  LDC.64 R24, c[0x0][0x8a8] ;  /* 0x00022a00ff187b82 */ /* 0x000ea20000000a00 */
[----:B------:R-:W2:Y:S02]  /*0200*/  LDCU.64 UR4, c[0x0][0x358] ;  /* 0x00006b00ff0477ac */ /* 0x000ea40008000a00 */
[----:B--2---:R2:W5:Y:S01]  /*0210*/  LDG.E R24, desc[UR4][R24.64] ;  /* 0x0000000418187981 */ /* 0x004562000c1e1900 */
[----:B------:R-:W-:Y:S05]  /*0220*/  BRA `(.L_x_2) ;  /* 0x0000000000087947 */ /* 0x000fea0003800000 */
.L_x_3:
[----:B------:R-:W2:Y:S02]  /*0230*/  LDCU UR4, c[0x0][0x8a0] ;  /* 0x00011400ff0477ac */ /* 0x000ea40008000800 */
[----:B--2---:R-:W-:Y:S02]  /*0240*/  MOV R24, UR4 ;  /* 0x0000000400187c02 */ /* 0x004fe40008000f00 */
.L_x_2:
[----:B------:R-:W-:Y:S01]  /*0250*/  IMAD.U32 R0, RZ, RZ, UR18 ;  /* 0x00000012ff007e24 */ /* 0x000fe2000f8e00ff */
[----:B------:R-:W-:Y:S04]  /*0260*/  BSSY.RECONVERGENT B0, `(.L_x_4) ;  /* 0x000000c000007945 */ /* 0x000fe80003800200 */
[C---:B------:R-:W-:Y:S02]  /*0270*/  ISETP.NE.OR P1, PT, R0.reuse, 0x1, !P3 ;  /* 0x000000010000780c */ /* 0x040fe40005f25670 */
[----:B------:R-:W-:-:S11]  /*0280*/  ISETP.NE.OR P0, PT, R0, 0x3, !P3 ;  /* 0x000000030000780c */ /* 0x000fd60005f05670 */
[----:B------:R-:W-:Y:S05]  /*0290*/  @P1 BRA `(.L_x_5) ;  /* 0x0000000000201947 */ /* 0x000fea0003800000 */
[----:B------:R-:W3:Y:S02]  /*02a0*/  LDCU.64 UR4, c[0x0][0x348] ;  /* 0x00006900ff0477ac */ /* 0x000ee40008000a00 */
[----:B---3--:R-:W-:Y:S02]  /*02b0*/  UIADD3 UR6, UP1, UPT, UR4, 0x80, URZ ;  /* 0x0000008004067890 */ /* 0x008fe4000ff3e0ff */
[----:B------:R-:W-:Y:S02]  /*02c0*/  UIADD3 UR4, UP0, UPT, UR4, 0x180, URZ ;  /* 0x0000018004047890 */ /* 0x000fe4000ff1e0ff */
[----:B------:R-:W-:Y:S02]  /*02d0*/  UIADD3.X UR7, UPT, UPT, URZ, UR5, URZ, UP1, !UPT ;  /* 0x00000005ff077290 */ /* 0x000fe40008ffe4ff */
[----:B------:R-:W-:-:S07]  /*02e0*/  UIADD3.X UR5, UPT, UPT, URZ, UR5, URZ, UP0, !UPT ;  /* 0x00000005ff057290 */ /* 0x000fce00087fe4ff */
[----:B------:R3:W-:Y:S02]  /*02f0*/  UTMACCTL.PF [UR6] ;  /* 0x00000000060079b9 */ /* 0x0007e40008040000 */
[----:B------:R3:W-:Y:S02]  /*0300*/  UTMACCTL.PF [UR4] ;  /* 0x00000000040079b9 */ /* 0x0007e40008040000 */
[----:B---3--:R-:W-:Y:S01]  /*0310*/  NOP ;  /* 0x0000000000007918 */ /* 0x008fe20000000000 */
.L_x_5:
[----:B------:R-:W-:Y:S05]  /*0320*/  BSYNC.RECONVERGENT B0 ;  /* 0x0000000000007941 */ /* 0x000fea0003800200 */
.L_x_4:
[----:B------:R-:W-:Y:S04]  /*0330*/  BSSY.RECONVERGENT B0, `(.L_x_6) ;  /* 0x000000a000007945 */ /* 0x000fe80003800200 */
        /* <DEDUP_REMOVED lines=9> */
.L_x_7:
[----:B------:R-:W-:Y:S05]  /*03d0*/  BSYNC.RECONVERGENT B0 ;  /* 0x0000000000007941 */ /* 0x000fea0003800200 */
.L_x_6:
[----:B------:R-:W3:Y:S01]  /*03e0*/  LDCU.64 UR4, c[0x0][0x888] ;  /* 0x00011100ff0477ac */ /* 0x000ee20008000a00 */
[----:B------:R-:W-:Y:S02]  /*03f0*/  UISETP.EQ.U32.AND UP2, UPT, UR8, URZ, UPT ;  /* 0x000000ff0800728c */ /* 0x000fe4000bf42070 */
[----:B------:R-:W-:Y:S02]  /*0400*/  UPLOP3.LUT UP3, UPT, UPT, UPT, UPT, 0x80, 0x8 ;  /* 0x000000000008789c */ /* 0x000fe40003f6f070 */
[----:B---3--:R-:W-:-:S04]  /*0410*/  UISETP.NE.U32.AND UP0, UPT, UR4, URZ, UPT ;  /* 0x000000ff0400728c */ /* 0x008fc8000bf05070 */
[----:B------:R-:W-:-:S04]  /*0420*/  UISETP.NE.AND.EX UP1, UPT, UR5, URZ, UPT, UP0 ;  /* 0x000000ff0500728c */ /* 0x000fc8000bf25300 */
[----:B------:R-:W-:-:S04]  /*0430*/  UISETP.EQ.OR.EX UP4, UPT, UR9, URZ, !UP1, UP2 ;  /* 0x000000ff0900728c */ /* 0x000fc8000cf82720 */
[----:B------:R-:W-:-:S06]  /*0440*/  UP2UR UR4, UPR, URZ, 0x10 ;  /* 0x00000010ff047883 */ /* 0x000fcc0008000000 */
[----:B------:R-:W-:Y:S01]  /*0450*/  MOV R55, UR4 ;  /* 0x0000000400377c02 */ /* 0x000fe20008000f00 */
[----:B------:R-:W-:Y:S06]  /*0460*/  BRA.U !UP4, `(.L_x_8) ;  /* 0x000000010c207547 */ /* 0x000fec000b800000 */
[----:B------:R-:W-:Y:S01]  /*0470*/  UISETP.NE.U32.AND UP2, UPT, UR8, URZ, UPT ;  /* 0x000000ff0800728c */ /* 0x000fe2000bf45070 */
[----:B-----5:R-:W-:Y:S01]  /*0480*/  FSETP.NEU.AND P0, PT, R27, RZ, PT ;  /* 0x000000ff1b00720b */ /* 0x020fe20003f0d000 */
[----:B------:R-:W-:Y:S02]  /*0490*/  USEL UR4, URZ, 0xffffffff, UP1 ;  /* 0xffffffffff047887 */ /* 0x000fe40008800000 */
[----:B------:R-:W-:-:S10]  /*04a0*/  UISETP.NE.AND.EX UP2, UPT, UR9, URZ, UPT, UP2 ;  /* 0x000000ff0900728c */ /* 0x000fd4000bf45320 */
[----:B------:R-:W-:Y:S01]  /*04b0*/  VOTEU.ANY UP0, P0 ;  /* 0x0000000000ff7886 */ /* 0x000fe20000000100 */
[----:B------:R-:W-:-:S04]  /*04c0*/  @!UP2 USEL UR4, URZ, 0xffffffff, UP0 ;  /* 0xffffffffff04a887 */ /* 0x000fc80008000000 */
[----:B------:R-:W-:-:S04]  /*04d0*/  ULOP3.LUT UR4, UR4, 0x1, URZ, 0xc0, !UPT ;  /* 0x0000000104047892 */ /* 0x000fc8000f8ec0ff */
[----:B------:R-:W-:-:S11]  /*04e0*/  UISETP.NE.U32.AND UP3, UPT, UR4, 0x1, UPT ;  /* 0x000000010400788c */ /* 0x000fd6000bf65070 */
.L_x_8:
[----:B-1----:R-:W1:Y:S01]  /*04f0*/  SHFL.IDX PT, R2, R53, RZ, 0x1f ;  /* 0x00001fff35027589 */ /* 0x002e6200000e0000 */
[----:B------:R-:W-:Y:S01]  /*0500*/  UISETP.NE.AND UP6, UPT, UR18, 0x2, UPT ;  /* 0x000000021200788c */ /* 0x000fe2000bfc5270 */
[----:B-1----:R-:W-:-:S13]  /*0510*/  ISETP.NE.AND P0, PT, R2, RZ, PT ;  /* 0x000000ff0200720c */ /* 0x002fda0003f05270 */
[----:B------:R-:W-:Y:S05]  /*0520*/  @P0 BRA `(.L_x_9) ;  /* 0x0000000000580947 */ /* 0x000fea0003800000 */
[----:B------:R-:W1:Y:S01]  /*0530*/  S2UR UR4, SR_CgaCtaId ;  /* 0x00000000000479c3 */ /* 0x000e620000008800 */
[----:B------:R-:W-:Y:S01]  /*0540*/  UMOV UR5, 0x400 ;  /* 0x0000040000057882 */ /* 0x000fe20000000000 */
[----:B------:R-:W-:Y:S01]  /*0550*/  UMOV UR8, 0x1 ;  /* 0x0000000100087882 */ /* 0x000fe20000000000 */
[----:B------:R-:W-:Y:S01]  /*0560*/  UMOV UR6, 0x2 ;  /* 0x0000000200067882 */ /* 0x000fe20000000000 */
[----:B------:R-:W-:-:S04]  /*0570*/  UIADD3 UR8, UPT, UPT, -UR8, 0x100000, URZ ;  /* 0x0010000008087890 */ /* 0x000fc8000fffe1ff */
[----:B------:R-:W-:Y:S02]  /*0580*/  USHF.L.U32 UR9, UR8, 0xb, URZ ;  /* 0x0000000b08097899 */ /* 0x000fe400080006ff */
[----:B------:R-:W-:Y:S02]  /*0590*/  USHF.L.U32 UR8, UR8, 0x1, URZ ;  /* 0x0000000108087899 */ /* 0x000fe400080006ff */
[----:B------:R-:W-:-:S04]  /*05a0*/  UIADD3 UR6, UPT, UPT, -UR6, 0x100000, URZ ;  /* 0x0010000006067890 */ /* 0x000fc8000fffe1ff */
[----:B------:R-:W-:Y:S02]  /*05b0*/  USHF.L.U32 UR7, UR6, 0xb, URZ ;  /* 0x0000000b06077899 */ /* 0x000fe400080006ff */
[----:B------:R-:W-:Y:S01]  /*05c0*/  USHF.L.U32 UR6, UR6, 0x1, URZ ;  /* 0x0000000106067899 */ /* 0x000fe200080006ff */
[----:B------:R-:W-:Y:S01]  /*05d0*/  ELECT P0, URZ, PT ;  /* 0x0000000000ff782f */ /* 0x000fe20003800000 */
[----:B-1----:R-:W-:Y:S01]  /*05e0*/  ULEA UR4, UR4, UR5, 0x18 ;  /* 0x0000000504047291 */ /* 0x002fe2000f8ec0ff */
[----:B------:R-:W1:Y:S11]  /*05f0*/  FENCE.VIEW.ASYNC.S ;  /* 0x00000000000073c6 */ /* 0x000e760000000000 */
[----:B-1----:R1:W3:Y:S01]  /*0600*/  SYNCS.EXCH.64 URZ, [UR4], UR8 ;  /* 0x0000000804ff75b2 */ /* 0x0022e20008000100 */
[----:B------:R1:W4:Y:S01]  /*0610*/  SYNCS.EXCH.64 URZ, [UR4+0x20], UR6 ;  /* 0x0000200604ff75b2 */ /* 0x0003220008000100 */
[----:B------:R1:W1:Y:S01]  /*0620*/  SYNCS.EXCH.64 URZ, [UR4+0x8], UR8 ;  /* 0x0000080804ff75b2 */ /* 0x0002620008000100 */
[----:B------:R1:W1:Y:S01]  /*0630*/  SYNCS.EXCH.64 URZ, [UR4+0x28], UR6 ;  /* 0x0000280604ff75b2 */ /* 0x0002620008000100 */
[----:B------:R1:W1:Y:S01]  /*0640*/  SYNCS.EXCH.64 URZ, [UR4+0x10], UR8 ;  /* 0x0000100804ff75b2 */ /* 0x0002620008000100 */
[----:B------:R1:W1:Y:S01]  /*0650*/  SYNCS.EXCH.64 URZ, [UR4+0x30], UR6 ;  /* 0x0000300604ff75b2 */ /* 0x0002620008000100 */
[----:B------:R1:W1:Y:S01]  /*0660*/  SYNCS.EXCH.64 URZ, [UR4+0x18], UR8 ;  /* 0x0000180804ff75b2 */ /* 0x0002620008000100 */
[----:B------:R1:W1:Y:S01]  /*0670*/  SYNCS.EXCH.64 URZ, [UR4+0x38], UR6 ;  /* 0x0000380604ff75b2 */ /* 0x0002620008000100 */
[----:B------:R-:W-:Y:S01]  /*0680*/  NOP ;  /* 0x0000000000007918 */ /* 0x000fe20000000000 */
.L_x_9:
[----:B------:R-:W2:Y:S01]  /*0690*/  SHFL.IDX PT, R2, R53, RZ, 0x1f ;  /* 0x00001fff35027589 */ /* 0x000ea200000e0000 */
[----:B------:R-:W-:Y:S01]  /*06a0*/  NOP ;  /* 0x0000000000007918 */ /* 0x000fe20000000000 */
[----:B--2---:R-:W-:-:S13]  /*06b0*/  ISETP.NE.AND P0, PT, R2, 0x1, PT ;  /* 0x000000010200780c */ /* 0x004fda0003f05270 */
[----:B------:R-:W-:Y:S05]  /*06c0*/  @P0 BRA `(.L_x_10) ;  /* 0x0000000000580947 */ /* 0x000fea0003800000 */
[----:B-1----:R-:W1:Y:S01]  /*06d0*/  S2UR UR4, SR_CgaCtaId ;  /* 0x00000000000479c3 */ /* 0x002e620000008800 */
        /* <DEDUP_REMOVED lines=12> */
[----:B-1----:R2:W1:Y:S01]  /*07a0*/  SYNCS.EXCH.64 URZ, [UR4+0x40], UR8 ;  /* 0x0000400804ff75b2 */ /* 0x0024620008000100 */
[----:B------:R2:W1:Y:S01]  /*07b0*/  SYNCS.EXCH.64 URZ, [UR4+0x60], UR6 ;  /* 0x0000600604ff75b2 */ /* 0x0004620008000100 */
[----:B------:R2:W1:Y:S01]  /*07c0*/  SYNCS.EXCH.64 URZ, [UR4+0x48], UR8 ;  /* 0x0000480804ff75b2 */ /* 0x0004620008000100 */
[----:B------:R2:W1:Y:S01]  /*07d0*/  SYNCS.EXCH.64 URZ, [UR4+0x68], UR6 ;  /* 0x0000680604ff75b2 */ /* 0x0004620008000100 */
[----:B------:R2:W1:Y:S01]  /*07e0*/  SYNCS.EXCH.64 URZ, [UR4+0x50], UR8 ;  /* 0x0000500804ff75b2 */ /* 0x0004620008000100 */
[----:B------:R2:W1:Y:S01]  /*07f0*/  SYNCS.EXCH.64 URZ, [UR4+0x70], UR6 ;  /* 0x0000700604ff75b2 */ /* 0x0004620008000100 */
[----:B------:R2:W1:Y:S01]  /*0800*/  SYNCS.EXCH.64 URZ, [UR4+0x58], UR8 ;  /* 0x0000580804ff75b2 */ /* 0x0004620008000100 */
[----:B------:R2:W1:Y:S02]  /*0810*/  SYNCS.EXCH.64 URZ, [UR4+0x78], UR6 ;  /* 0x0000780604ff75b2 */ /* 0x0004640008000100 */
[----:B--2---:R-:W-:Y:S01]  /*0820*/  NOP ;  /* 0x0000000000007918 */ /* 0x004fe20000000000 */
.L_x_10:
[----:B------:R-:W2:Y:S01]  /*0830*/  SHFL.IDX PT, R2, R53, RZ, 0x1f ;  /* 0x00001fff35027589 */ /* 0x000ea200000e0000 */
[----:B------:R-:W-:Y:S01]  /*0840*/  NOP ;  /* 0x0000000000007918 */ /* 0x000fe20000000000 */
[----:B--2---:R-:W-:-:S13]  /*0850*/  ISETP.NE.AND P0, PT, R2, 0x3, PT ;  /* 0x000000030200780c */ /* 0x004fda0003f05270 */
[----:B------:R-:W-:Y:S05]  /*0860*/  @P0 BRA `(.L_x_11) ;  /* 0x0000000000300947 */ /* 0x000fea0003800000 */
[----:B-1----:R-:W1:Y:S01]  /*0870*/  S2UR UR4, SR_CgaCtaId ;  /* 0x00000000000479c3 */ /* 0x002e620000008800 */
[----:B------:R-:W-:Y:S01]  /*0880*/  UMOV UR6, 0x400 ;  /* 0x0000040000067882 */ /* 0x000fe20000000000 */
[----:B------:R-:W-:Y:S01]  /*0890*/  UMOV UR5, 0x20 ;  /* 0x0000002000057882 */ /* 0x000fe20000000000 */
[----:B------:R-:W-:Y:S01]  /*08a0*/  ELECT P0, URZ, PT ;  /* 0x0000000000ff782f */ /* 0x000fe20003800000 */
[----:B-1----:R-:W-:Y:S02]  /*08b0*/  ULEA UR6, UR4, UR6, 0x18 ;  /* 0x0000000604067291 */ /* 0x002fe4000f8ec0ff */
[----:B------:R-:W-:-:S04]  /*08c0*/  UIADD3 UR4, UPT, UPT, -UR5, 0x100000, URZ ;  /* 0x0010000005047890 */ /* 0x000fc8000fffe1ff */
[----:B------:R-:W-:Y:S02]  /*08d0*/  USHF.L.U32 UR5, UR4, 0xb, URZ ;  /* 0x0000000b04057899 */ /* 0x000fe400080006ff */
[----:B------:R-:W-:Y:S01]  /*08e0*/  USHF.L.U32 UR4, UR4, 0x1, URZ ;  /* 0x0000000104047899 */ /* 0x000fe200080006ff */
[----:B------:R-:W1:Y:S11]  /*08f0*/  FENCE.VIEW.ASYNC.S ;  /* 0x00000000000073c6 */ /* 0x000e760000000000 */
[----:B-1----:R2:W1:Y:S01]  /*0900*/  SYNCS.EXCH.64 URZ, [UR6+0x80], UR4 ;  /* 0x0000800406ff75b2 */ /* 0x0024620008000100 */
[----:B------:R2:W1:Y:S02]  /*0910*/  SYNCS.EXCH.64 URZ, [UR6+0x88], UR4 ;  /* 0x0000880406ff75b2 */ /* 0x0004640008000100 */
[----:B--2---:R-:W-:Y:S01]  /*0920*/  NOP ;  /* 0x0000000000007918 */ /* 0x004fe20000000000 */
.L_x_11:
[----:B------:R-:W2:Y:S01]  /*0930*/  SHFL.IDX PT, R2, R53, RZ, 0x1f ;  /* 0x00001fff35027589 */ /* 0x000ea200000e0000 */
[----:B------:R-:W-:Y:S01]  /*0940*/  NOP ;  /* 0x0000000000007918 */ /* 0x000fe20000000000 */
[----:B--2---:R-:W-:-:S13]  /*0950*/  ISETP.NE.AND P0, PT, R2, 0x4, PT ;  /* 0x000000040200780c */ /* 0x004fda0003f05270 */
[----:B------:R-:W-:Y:S05]  /*0960*/  @P0 BRA `(.L_x_12) ;  /* 0x00000000004c0947 */ /* 0x000fea0003800000 */
[----:B-1----:R-:W1:Y:S01]  /*0970*/  S2UR UR6, SR_CgaCtaId ;  /* 0x00000000000679c3 */ /* 0x002e620000008800 */
[----:B------:R-:W-:Y:S01]  /*0980*/  UMOV UR4, 0x1e0 ;  /* 0x000001e000047882 */ /* 0x000fe20000000000 */
[----:B------:R-:W-:Y:S01]  /*0990*/  UMOV UR5, 0x400 ;  /* 0x0000040000057882 */ /* 0x000fe20000000000 */
[----:B------:R-:W-:Y:S01]  /*09a0*/  USEL UR4, UR4, 0x1a0, UP3 ;  /* 0x000001a004047887 */ /* 0x000fe20009800000 */
[----:B------:R-:W-:Y:S01]  /*09b0*/  UMOV UR8, 0x1 ;  /* 0x0000000100087882 */ /* 0x000fe20000000000 */
[----:B------:R-:W-:Y:S01]  /*09c0*/  ELECT P0, URZ, PT ;  /* 0x0000000000ff782f */ /* 0x000fe20003800000 */
[----:B------:R-:W-:-:S04]  /*09d0*/  UIADD3 UR8, UPT, UPT, -UR8, 0x100000, URZ ;  /* 0x0010000008087890 */ /* 0x000fc8000fffe1ff */
[----:B------:R-:W-:Y:S02]  /*09e0*/  USHF.L.U32 UR9, UR8, 0xb, URZ ;  /* 0x0000000b08097899 */ /* 0x000fe400080006ff */
[----:B------:R-:W-:Y:S02]  /*09f0*/  USHF.L.U32 UR8, UR8, 0x1, URZ ;  /* 0x0000000108087899 */ /* 0x000fe400080006ff */
[----:B-1----:R-:W-:Y:S02]  /*0a00*/  ULEA UR6, UR6, UR5, 0x18 ;  /* 0x0000000506067291 */ /* 0x002fe4000f8ec0ff */
[----:B------:R-:W-:-:S04]  /*0a10*/  UIADD3 UR4, UPT, UPT, -UR4, 0x100000, URZ ;  /* 0x0010000004047890 */ /* 0x000fc8000fffe1ff */
[----:B------:R-:W-:Y:S02]  /*0a20*/  USHF.L.U32 UR5, UR4, 0xb, URZ ;  /* 0x0000000b04057899 */ /* 0x000fe400080006ff */
[----:B------:R-:W-:Y:S01]  /*0a30*/  USHF.L.U32 UR4, UR4, 0x1, URZ ;  /* 0x0000000104047899 */ /* 0x000fe200080006ff */
[----:B------:R-:W1:Y:S03]  /*0a40*/  FENCE.VIEW.ASYNC.S ;  /* 0x00000000000073c6 */ /* 0x000e660000000000 */
[----:B-1----:R2:W1:Y:S08]  /*0a50*/  SYNCS.EXCH.64 URZ, [UR6+0x90], UR8 ;  /* 0x0000900806ff75b2 */ /* 0x0024700008000100 */
[----:B------:R2:W1:Y:S01]  /*0a60*/  SYNCS.EXCH.64 URZ, [UR6+0xa0], UR4 ;  /* 0x0000a00406ff75b2 */ /* 0x0004620008000100 */
[----:B------:R2:W1:Y:S01]  /*0a70*/  SYNCS.EXCH.64 URZ, [UR6+0x98], UR8 ;  /* 0x0000980806ff75b2 */ /* 0x0004620008000100 */
[----:B------:R2:W1:Y:S02]  /*0a80*/  SYNCS.EXCH.64 URZ, [UR6+0xa8], UR4 ;  /* 0x0000a80406ff75b2 */ /* 0x0004640008000100 */
[----:B--2---:R-:W-:Y:S01]  /*0a90*/  NOP ;  /* 0x0000000000007918 */ /* 0x004fe20000000000 */
.L_x_12:
        /* <DEDUP_REMOVED lines=26> */
.L_x_13:
[----:B------:R-:W2:Y:S01]  /*0c40*/  SHFL.IDX PT, R2, R53, RZ, 0x1f ;  /* 0x00001fff35027589 */ /* 0x000ea200000e0000 */
[----:B------:R-:W1:Y:S01]  /*0c50*/  S2UR UR47, SR_CgaCtaId ;  /* 0x00000000002f79c3 */ /* 0x000e620000008800 */
[----:B------:R-:W-:Y:S01]  /*0c60*/  NOP ;  /* 0x0000000000007918 */ /* 0x000fe20000000000 */
[----:B--2---:R-:W-:-:S13]  /*0c70*/  ISETP.NE.AND P0, PT, R2, 0x3, PT ;  /* 0x000000030200780c */ /* 0x004fda0003f05270 */
[----:B-1----:R-:W-:Y:S05]  /*0c80*/  @P0 BRA `(.L_x_14) ;  /* 0x0000000000340947 */ /* 0x002fea0003800000 */
[----:B------:R-:W-:Y:S01]  /*0c90*/  UMOV UR4, 0x400 ;  /* 0x0000040000047882 */ /* 0x000fe20000000000 */
[----:B------:R-:W-:Y:S01]  /*0ca0*/  UMOV UR6, 0x20 ;  /* 0x0000002000067882 */ /* 0x000fe20000000000 */
[----:B------:R-:W-:Y:S02]  /*0cb0*/  ULEA UR4, UR47, UR4, 0x18 ;  /* 0x000000042f047291 */ /* 0x000fe4000f8ec0ff */
[----:B------:R-:W-:-:S04]  /*0cc0*/  UIADD3 UR6, UPT, UPT, -UR6, 0x100000, URZ ;  /* 0x0010000006067890 */ /* 0x000fc8000fffe1ff */
[----:B------:R-:W-:Y:S02]  /*0cd0*/  USHF.L.U32 UR7, UR6, 0xb, URZ ;  /* 0x0000000b06077899 */ /* 0x000fe400080006ff */
[----:B------:R-:W-:Y:S01]  /*0ce0*/  USHF.L.U32 UR6, UR6, 0x1, URZ ;  /* 0x0000000106067899 */ /* 0x000fe200080006ff */
[----:B------:R-:W-:Y:S01]  /*0cf0*/  ELECT P0, URZ, PT ;  /* 0x0000000000ff782f */ /* 0x000fe20003800000 */
[----:B------:R-:W1:Y:S10]  /*0d00*/  FENCE.VIEW.ASYNC.S ;  /* 0x00000000000073c6 */ /* 0x000e740000000000 */
[----:B-1----:R1:W2:Y:S01]  /*0d10*/  SYNCS.EXCH.64 URZ, [UR4+0xf0], UR6 ;  /* 0x0000f00604ff75b2 */ /* 0x0022a20008000100 */
[----:B------:R1:W1:Y:S01]  /*0d20*/  SYNCS.EXCH.64 URZ, [UR4+0x100], UR6 ;  /* 0x0001000604ff75b2 */ /* 0x0002620008000100 */
[----:B------:R1:W1:Y:S01]  /*0d30*/  SYNCS.EXCH.64 URZ, [UR4+0xf8], UR6 ;  /* 0x0000f80604ff75b2 */ /* 0x0002620008000100 */
[----:B------:R1:W1:Y:S01]  /*0d40*/  SYNCS.EXCH.64 URZ, [UR4+0x108], UR6 ;  /* 0x0001080604ff75b2 */ /* 0x0002620008000100 */
[----:B------:R-:W-:Y:S01]  /*0d50*/  NOP ;  /* 0x0000000000007918 */ /* 0x000fe20000000000 */
.L_x_14:
[----:B-1----:R-:W1:Y:S01]  /*0d60*/  LDCU UR4, c[0x0][0x36c] ;  /* 0x00006d80ff0477ac */ /* 0x002e620008000800 */
[----:B------:R-:W-:Y:S01]  /*0d70*/  ISETP.NE.OR P3, PT, R0, 0x2, !P3 ;  /* 0x000000020000780c */ /* 0x000fe20005f65670 */
[----:B------:R-:W-:Y:S01]  /*0d80*/  NOP ;  /* 0x0000000000007918 */ /* 0x000fe20000000000 */
[----:B------:R-:W-:Y:S01]  /*0d90*/  LOP3.LUT R0, R64, 0x1f, RZ, 0xc0, !PT ;  /* 0x0000001f40007812 */ /* 0x000fe200078ec0ff */
[----:B------:R-:W-:Y:S02]  /*0da0*/  UISETP.NE.AND UP4, UPT, UR18, URZ, UPT ;  /* 0x000000ff1200728c */ /* 0x000fe4000bf85270 */
[----:B-1----:R-:W-:-:S09]  /*0db0*/  UISETP.EQ.U32.AND UP5, UPT, UR4, 0x1, UPT ;  /* 0x000000010400788c */ /* 0x002fd2000bfa2070 */
[----:B------:R-:W-:Y:S05]  /*0dc0*/  BRA.U !UP5, `(.L_x_15) ;  /* 0x000000010d087547 */ /* 0x000fea000b800000 */
[----:B--234-:R-:W-:Y:S01]  /*0dd0*/  UCGABAR_ARV ;  /* 0x00000000000079c7 */ /* 0x01cfe20008000000 */
[----:B------:R-:W-:Y:S05]  /*0de0*/  BRA `(.L_x_16) ;  /* 0x0000000000047947 */ /* 0x000fea0003800000 */
.L_x_15:
[----:B--234-:R-:W-:Y:S01]  /*0df0*/  NOP ;  /* 0x0000000000007918 */ /* 0x01cfe20000000000 */
.L_x_16:
[----:B------:R-:W1:Y:S01]  /*0e00*/  S2UR UR24, SR_CTAID.X ;  /* 0x00000000001879c3 */ /* 0x000e620000002500 */
[----:B------:R-:W-:-:S05]  /*0e10*/  CS2R.32 R54, SR_CgaSize ;  /* 0x0000000000367805 */ /* 0x000fca0000008a00 */
[----:B------:R-:W-:-:S05]  /*0e20*/  IMAD R54, R54, -0xa0, RZ ;  /* 0xffffff6036367824 */ /* 0x000fca00078e02ff */
[----:B------:R-:W-:-:S14]  /*0e30*/  R2UR UR5, R54 ;  /* 0x00000000360572ca */ /* 0x000fdc00000e0000 */
[----:B------:R-:W2:Y:S01]  /*0e40*/  LDCU UR5, c[0x0][UR5+0x2b0] ;  /* 0x00005600050577ac */ /* 0x000ea20008000800 */
[----:B------:R-:W-:-:S05]  /*0e50*/  CS2R.32 R54, SR_CgaSize ;  /* 0x0000000000367805 */ /* 0x000fca0000008a00 */
[----:B------:R-:W-:-:S05]  /*0e60*/  IMAD R54, R54, -0xa0, RZ ;  /* 0xffffff6036367824 */ /* 0x000fca00078e02ff */
[----:B------:R-:W-:-:S14]  /*0e70*/  R2UR UR4, R54 ;  /* 0x00000000360472ca */ /* 0x000fdc00000e0000 */
[----:B------:R-:W3:Y:S01]  /*0e80*/  LDCU UR4, c[0x0][UR4+0x2b4] ;  /* 0x00005680040477ac */ /* 0x000ee20008000800 */
[----:B------:R-:W4:Y:S01]  /*0e90*/  S2UR UR28, SR_CTAID.Y ;  /* 0x00000000001c79c3 */ /* 0x000f220000002600 */
[----:B------:R-:W-:-:S05]  /*0ea0*/  CS2R.32 R54, SR_CgaSize ;  /* 0x0000000000367805 */ /* 0x000fca0000008a00 */
[----:B------:R-:W-:-:S05]  /*0eb0*/  IMAD R54, R54, -0xa0, RZ ;  /* 0xffffff6036367824 */ /* 0x000fca00078e02ff */
[----:B------:R-:W-:-:S14]  /*0ec0*/  R2UR UR6, R54 ;  /* 0x00000000360672ca */ /* 0x000fdc00000e0000 */
[----:B------:R-:W3:Y:S01]  /*0ed0*/  LDCU UR6, c[0x0][UR6+0x2a0] ;  /* 0x00005400060677ac */ /* 0x000ee20008000800 */
[----:B------:R-:W-:-:S05]  /*0ee0*/  CS2R.32 R54, SR_CgaSize ;  /* 0x0000000000367805 */ /* 0x000fca0000008a00 */
[----:B------:R-:W-:-:S05]  /*0ef0*/  IMAD R54, R54, -0xa0, RZ ;  /* 0xffffff6036367824 */ /* 0x000fca00078e02ff */
[----:B------:R-:W-:-:S14]  /*0f00*/  R2UR UR63, R54 ;  /* 0x00000000363f72ca */ /* 0x000fdc00000e0000 */
[----:B------:R-:W3:Y:S01]  /*0f10*/  LDCU UR63, c[0x0][UR63+0x2a4] ;  /* 0x000054803f3f77ac */ /* 0x000ee20008000800 */
[----:B------:R-:W-:Y:S01]  /*0f20*/  USHF.L.U32 UR23, UR47, 0xb, URZ ;  /* 0x0000000b2f177899 */ /* 0x000fe200080006ff */
[----:B------:R-:W3:Y:S01]  /*0f30*/  LDCU UR19, c[0x0][0xb24] ;  /* 0x00016480ff1377ac */ /* 0x000ee20008000800 */
[----:B------:R-:W3:Y:S01]  /*0f40*/  LDCU UR42, c[0x0][0xb24] ;  /* 0x00016480ff2a77ac */ /* 0x000ee20008000800 */
[----:B-1----:R-:W-:Y:S01]  /*0f50*/  I2FP.F32.U32 R3, UR24 ;  /* 0x0000001800037c45 */ /* 0x002fe20008201000 */
[----:B------:R-:W1:Y:S04]  /*0f60*/  LDCU UR22, c[0x0][0xb30] ;  /* 0x00016600ff1677ac */ /* 0x000e680008000800 */
[----:B--2---:R-:W-:Y:S01]  /*0f70*/  FMUL R3, R3, UR5 ;  /* 0x0000000503037c20 */ /* 0x004fe20008400000 */
[----:B------:R-:W-:Y:S01]  /*0f80*/  ULOP3.LUT UR23, UR23, 0x800, URZ, 0xc0, !UPT ;  /* 0x0000080017177892 */ /* 0x000fe2000f8ec0ff */
[----:B----4-:R-:W-:-:S04]  /*0f90*/  I2FP.F32.U32 R2, UR28 ;  /* 0x0000001c00027c45 */ /* 0x010fc80008201000 */
[----:B------:R-:W2:Y:S01]  /*0fa0*/  F2I.U32.TRUNC.NTZ R3, R3 ;  /* 0x0000000300037305 */ /* 0x000ea2000020f000 */
[----:B---3--:R-:W-:-:S07]  /*0fb0*/  FMUL R2, R2, UR4 ;  /* 0x0000000402027c20 */ /* 0x008fce0008400000 */
[----:B------:R-:W3:Y:S01]  /*0fc0*/  F2I.U32.TRUNC.NTZ R2, R2 ;  /* 0x0000000200027305 */ /* 0x000ee2000020f000 */
[----:B--2---:R-:W-:Y:S02]  /*0fd0*/  R2UR UR5, R3 ;  /* 0x00000000030572ca */ /* 0x004fe400000e0000 */
[----:B---3--:R-:W-:Y:S02]  /*0fe0*/  R2UR UR4, R2 ;  /* 0x00000000020472ca */ /* 0x008fe400000e0000 */
[----:B------:R-:W-:-:S09]  /*0ff0*/  PRMT R2, RZ, 0x7610, R2 ;  /* 0x00007610ff027816 */ /* 0x000fd20000000002 */
[----:B------:R-:W-:-:S04]  /*1000*/  UIADD3 UR5, UPT, UPT, -UR5, URZ, URZ ;  /* 0x000000ff05057290 */ /* 0x000fc8000fffe1ff */
[----:B------:R-:W-:Y:S02]  /*1010*/  UIMAD UR5, UR6, UR5, UR24 ;  /* 0x00000005060572a4 */ /* 0x000fe4000f8e0218 */
[----:B------:R-:W-:-:S04]  /*1020*/  UIADD3 UR4, UPT, UPT, -UR4, URZ, URZ ;  /* 0x000000ff04047290 */ /* 0x000fc8000fffe1ff */
[----:B------:R-:W-:Y:S01]  /*1030*/  IMAD.U32 R54, RZ, RZ, UR5 ;  /* 0x00000005ff367e24 */ /* 0x000fe2000f8e00ff */
[----:B------:R-:W-:Y:S01]  /*1040*/  UIMAD UR63, UR63, UR4, UR28 ;  /* 0x000000043f3f72a4 */ /* 0x000fe2000f8e021c */
[----:B-1----:R-:W-:Y:S11]  /*1050*/  BRA.U UP4, `(.L_x_17) ;  /* 0x0000000104287547 */ /* 0x002ff6000b800000 */
[----:B------:R-:W-:Y:S01]  /*1060*/  R2UR UR6, R54 ;  /* 0x00000000360672ca */ /* 0x000fe200000e0000 */
[----:B------:R-:W-:-:S12]  /*1070*/  UISETP.NE.AND UP0, UPT, UR63, URZ, UPT ;  /* 0x000000ff3f00728c */ /* 0x000fd8000bf05270 */
[----:B------:R-:W-:-:S04]  /*1080*/  UISETP.EQ.OR UP0, UPT, UR6, URZ, !UP0 ;  /* 0x000000ff0600728c */ /* 0x000fc8000c702670 */
[----:B------:R-:W-:Y:S02]  /*1090*/  USEL UR5, URZ, 0x1, !UP0 ;  /* 0x00000001ff057887 */ /* 0x000fe4000c000000 */
[----:B------:R-:W-:-:S04]  /*10a0*/  UISETP.NE.AND UP0, UPT, UR63, URZ, UPT ;  /* 0x000000ff3f00728c */ /* 0x000fc8000bf05270 */
[----:B------:R-:W-:Y:S02]  /*10b0*/  USEL UR4, URZ, 0x2, UP0 ;  /* 0x00000002ff047887 */ /* 0x000fe40008000000 */
[----:B------:R-:W-:-:S04]  /*10c0*/  UISETP.NE.AND UP0, UPT, UR6, 0x1, UPT ;  /* 0x000000010600788c */ /* 0x000fc8000bf05270 */
[----:B------:R-:W-:-:S04]  /*10d0*/  USEL UR4, UR4, 0x2, UP0 ;  /* 0x0000000204047887 */ /* 0x000fc80008000000 */
[----:B------:R-:W-:-:S06]  /*10e0*/  UIADD3 UR4, UPT, UPT, UR5, UR4, URZ ;  /* 0x0000000405047290 */ /* 0x000fcc000fffe0ff */
[----:B------:R-:W-:-:S07]  /*10f0*/  MOV R2, UR4 ;  /* 0x0000000400027c02 */ /* 0x000fce0008000f00 */
.L_x_17:
[----:B------:R-:W1:Y:S01]  /*1100*/  S2UR UR36, SR_CTAID.Z ;  /* 0x00000000002479c3 */ /* 0x000e620000002700 */
[----:B------:R-:W-:-:S09]  /*1110*/  UISETP.GE.AND UP0, UPT, UR19, 0x1, UPT ;  /* 0x000000011300788c */ /* 0x000fd2000bf06270 */
[----:B------:R-:W-:Y:S05]  /*1120*/  BRA.U !UP0, `(.L_x_18) ;  /* 0x0000000108d07547 */ /* 0x000fea000b800000 */
[----:B------:R-:W2:Y:S01]  /*1130*/  LDCU UR20, c[0x0][0xb0c] ;  /* 0x00016180ff1477ac */ /* 0x000ea20008000800 */
[----:B------:R-:W3:Y:S01]  /*1140*/  LDCU.128 UR12, c[0x0][0xb10] ;  /* 0x00016200ff0c77ac */ /* 0x000ee20008000c00 */
[----:B------:R-:W4:Y:S01]  /*1150*/  LDCU UR6, c[0x0][0x370] ;  /* 0x00006e00ff0677ac */ /* 0x000f220008000800 */
[----:B------:R-:W1:Y:S01]  /*1160*/  LDCU UR7, c[0x0][0x374] ;  /* 0x00006e80ff0777ac */ /* 0x000e620008000800 */
[----:B------:R-:W1:Y:S01]  /*1170*/  LDCU UR21, c[0x0][0xb20] ;  /* 0x00016400ff1577ac */ /* 0x000e620008000800 */
[----:B--2---:R-:W-:Y:S02]  /*1180*/  UISETP.NE.AND UP0, UPT, UR20, 0x1, UPT ;  /* 0x000000011400788c */ /* 0x004fe4000bf05270 */
[----:B---3--:R-:W-:Y:S01]  /*1190*/  UIMAD.WIDE.U32 UR4, UR24, UR12, URZ ;  /* 0x0000000c180472a5 */ /* 0x008fe2000f8e00ff */
[----:B------:R-:W2:Y:S01]  /*11a0*/  LDCU.64 UR8, c[0x0][0xb28] ;  /* 0x00016500ff0877ac */ /* 0x000ea20008000a00 */
[----:B----4-:R-:W-:Y:S02]  /*11b0*/  UIMAD.WIDE.U32 UR10, UR6, UR12, URZ ;  /* 0x0000000c060a72a5 */ /* 0x010fe4000f8e00ff */
[----:B------:R-:W-:-:S02]  /*11c0*/  USHF.R.U32.HI UR5, URZ, UR13, UR5 ;  /* 0x0000000dff057299 */ /* 0x000fc40008011605 */
[----:B------:R-:W-:Y:S02]  /*11d0*/  UISETP.NE.AND UP2, UPT, UR19, 0x1, UPT ;  /* 0x000000011300788c */ /* 0x000fe4000bf45270 */
[----:B------:R-:W-:Y:S01]  /*11e0*/  USEL UR5, UR24, UR5, !UP0 ;  /* 0x0000000518057287 */ /* 0x000fe2000c000000 */
[----:B------:R-:W-:Y:S01]  /*11f0*/  UMOV UR10, UR11 ;  /* 0x0000000b000a7c82 */ /* 0x000fe20008000000 */
[----:B------:R-:W-:Y:S02]  /*1200*/  UIMAD.WIDE.U32 UR16, UR28, UR15, URZ ;  /* 0x0000000f1c1072a5 */ /* 0x000fe4000f8e00ff */
[----:B------:R-:W-:Y:S02]  /*1210*/  @UP0 USHF.R.U32.HI UR6, URZ, UR13, UR10 ;  /* 0x0000000dff060299 */ /* 0x000fe4000801160a */
[----:B------:R-:W-:Y:S02]  /*1220*/  UISETP.NE.AND UP0, UPT, UR14, 0x1, UPT ;  /* 0x000000010e00788c */ /* 0x000fe4000bf05270 */
[----:B-1----:R-:W-:-:S02]  /*1230*/  UIMAD.WIDE.U32 UR10, UR7, UR15, URZ ;  /* 0x0000000f070a72a5 */ /* 0x002fc4000f8e00ff */
[----:B--2---:R-:W-:Y:S01]  /*1240*/  UIMAD.WIDE.U32 UR12, UR6, UR8, URZ ;  /* 0x00000008060c72a5 */ /* 0x004fe2000f8e00ff */
[----:B------:R-:W-:Y:S02]  /*1250*/  UMOV UR4, UR17 ;  /* 0x0000001100047c82 */ /* 0x000fe40008000000 */
[----:B------:R-:W-:Y:S02]  /*1260*/  USHF.R.U32.HI UR4, URZ, UR21, UR4 ;  /* 0x00000015ff047299 */ /* 0x000fe40008011604 */
[----:B------:R-:W-:Y:S02]  /*1270*/  UMOV UR10, UR11 ;  /* 0x0000000b000a7c82 */ /* 0x000fe40008000000 */
[----:B------:R-:W-:Y:S01]  /*1280*/  UMOV UR12, UR13 ;  /* 0x0000000d000c7c82 */ /* 0x000fe20008000000 */
[----:B------:R-:W-:Y:S02]  /*1290*/  @UP0 USHF.R.U32.HI UR7, URZ, UR21, UR10 ;  /* 0x00000015ff070299 */ /* 0x000fe4000801160a */
[----:B------:R-:W-:-:S02]  /*12a0*/  USEL UR4, UR28, UR4, !UP0 ;  /* 0x000000041c047287 */ /* 0x000fc4000c000000 */
[----:B------:R-:W-:Y:S02]  /*12b0*/  UIMAD.WIDE.U32 UR10, UR7, UR8, URZ ;  /* 0x00000008070a72a5 */ /* 0x000fe4000f8e00ff */
[----:B------:R-:W-:Y:S02]  /*12c0*/  @UP2 USHF.R.U32.HI UR6, URZ, UR9, UR12 ;  /* 0x00000009ff062299 */ /* 0x000fe4000801160c */
[----:B------:R-:W-:-:S03]  /*12d0*/  UIMAD.WIDE.U32 UR12, UR4, UR8, URZ ;  /* 0x00000008040c72a5 */ /* 0x000fc6000f8e00ff */
[----:B------:R-:W-:Y:S02]  /*12e0*/  UMOV UR10, UR11 ;  /* 0x0000000b000a7c82 */ /* 0x000fe40008000000 */
[----:B------:R-:W-:Y:S02]  /*12f0*/  @UP2 USHF.R.U32.HI UR7, URZ, UR9, UR10 ;  /* 0x00000009ff072299 */ /* 0x000fe4000801160a */
[----:B------:R-:W-:Y:S02]  /*1300*/  UIMAD UR10, UR6, UR19, URZ ;  /* 0x00000013060a72a4 */ /* 0x000fe4000f8e02ff */
[----:B------:R-:W-:-:S04]  /*1310*/  UIMAD UR7, UR7, UR19, URZ ;  /* 0x00000013070772a4 */ /* 0x000fc8000f8e02ff */
[----:B------:R-:W-:-:S03]  /*1320*/  UISETP.GE.AND UP0, UPT, UR4, UR7, UPT ;  /* 0x000000070400728c */ /* 0x000fc6000bf06270 */
[----:B------:R-:W-:Y:S01]  /*1330*/  UMOV UR7, UR13 ;  /* 0x0000000d00077c82 */ /* 0x000fe20008000000 */
[----:B------:R-:W-:Y:S02]  /*1340*/  UISETP.GE.OR UP0, UPT, UR5, UR10, UP0 ;  /* 0x0000000a0500728c */ /* 0x000fe40008706670 */
[----:B------:R-:W-:Y:S02]  /*1350*/  UIMAD.WIDE.U32 UR10, UR5, UR8, URZ ;  /* 0x00000008050a72a5 */ /* 0x000fe4000f8e00ff */
[----:B------:R-:W-:Y:S02]  /*1360*/  USHF.R.U32.HI UR7, URZ, UR9, UR7 ;  /* 0x00000009ff077299 */ /* 0x000fe40008011607 */
[----:B------:R-:W-:Y:S02]  /*1370*/  UIADD3 UR10, UPT, UPT, -UR4, URZ, URZ ;  /* 0x000000ff040a7290 */ /* 0x000fe4000fffe1ff */
[----:B------:R-:W-:Y:S02]  /*1380*/  USEL UR7, UR4, UR7, !UP2 ;  /* 0x0000000704077287 */ /* 0x000fe4000d000000 */
[----:B------:R-:W-:Y:S01]  /*1390*/  UIMAD UR10, UR14, UR10, UR28 ;  /* 0x0000000a0e0a72a4 */ /* 0x000fe2000f8e021c */
[----:B------:R-:W-:Y:S01]  /*13a0*/  @!UP0 UMOV UR8, UR11 ;  /* 0x0000000b00088c82 */ /* 0x000fe20008000000 */
[----:B------:R-:W-:-:S02]  /*13b0*/  UIADD3 UR11, UPT, UPT, -UR5, URZ, URZ ;  /* 0x000000ff050b7290 */ /* 0x000fc4000fffe1ff */
[----:B------:R-:W-:Y:S02]  /*13c0*/  @!UP0 USHF.R.U32.HI UR8, URZ, UR9, UR8 ;  /* 0x00000009ff088299 */ /* 0x000fe40008011608 */
[----:B------:R-:W-:Y:S02]  /*13d0*/  UIADD3 UR9, UPT, UPT, -UR7, URZ, URZ ;  /* 0x000000ff07097290 */ /* 0x000fe4000fffe1ff */
[----:B------:R-:W-:Y:S02]  /*13e0*/  @!UP0 USEL UR8, UR5, UR8, !UP2 ;  /* 0x0000000805088287 */ /* 0x000fe4000d000000 */
[----:B------:R-:W-:Y:S02]  /*13f0*/  UIMAD UR9, UR19, UR9, UR4 ;  /* 0x00000009130972a4 */ /* 0x000fe4000f8e0204 */
[----:B------:R-:W-:Y:S02]  /*1400*/  @!UP0 UIADD3 UR7, UPT, UPT, UR7, -UR8, URZ ;  /* 0x8000000807078290 */ /* 0x000fe4000fffe0ff */
[----:B------:R-:W-:-:S02]  /*1410*/  @!UP0 UIMAD UR6, UR9, UR6, UR8 ;  /* 0x00000006090682a4 */ /* 0x000fc4000f8e0208 */
[----:B------:R-:W-:Y:S02]  /*1420*/  @!UP0 UIMAD UR4, UR7, UR19, UR5 ;  /* 0x00000013070482a4 */ /* 0x000fe4000f8e0205 */
[----:B------:R-:W-:Y:S02]  /*1430*/  UIMAD UR24, UR20, UR11, UR24 ;  /* 0x0000000b141872a4 */ /* 0x000fe4000f8e0218 */
[----:B------:R-:W-:Y:S01]  /*1440*/  UIMAD UR28, UR4, UR14, UR10 ;  /* 0x0000000e041c72a4 */ /* 0x000fe2000f8e020a */
[----:B------:R-:W-:Y:S02]  /*1450*/  @!UP0 UMOV UR5, UR6 ;  /* 0x0000000600058c82 */ /* 0x000fe40008000000 */
[----:B------:R-:W-:-:S12]  /*1460*/  UIMAD UR24, UR5, UR20, UR24 ;  /* 0x00000014051872a4 */ /* 0x000fd8000f8e0218 */
.L_x_18:
[----:B------:R-:W-:-:S09]  /*1470*/  UISETP.NE.AND UP0, UPT, UR22, 0x1, UPT ;  /* 0x000000011600788c */ /* 0x000fd2000bf05270 */
[----:B------:R-:W-:Y:S05]  /*1480*/  BRA.U UP0, `(.L_x_19) ;  /* 0x0000000100407547 */ /* 0x000fea000b800000 */
[----:B------:R-:W2:Y:S01]  /*1490*/  LDCU.128 UR8, c[0x0][0xb10] ;  /* 0x00016200ff0877ac */ /* 0x000ea20008000c00 */
[----:B------:R-:W3:Y:S01]  /*14a0*/  LDCU UR12, c[0x0][0xb0c] ;  /* 0x00016180ff0c77ac */ /* 0x000ee20008000800 */
[----:B------:R-:W4:Y:S01]  /*14b0*/  LDCU UR13, c[0x0][0xb20] ;  /* 0x00016400ff0d77ac */ /* 0x000f220008000800 */
[----:B--2---:R-:W-:Y:S02]  /*14c0*/  UIMAD.WIDE.U32 UR4, UR24, UR8, URZ ;  /* 0x00000008180472a5 */ /* 0x004fe4000f8e00ff */
[----:B------:R-:W-:Y:S02]  /*14d0*/  UIMAD.WIDE.U32 UR6, UR28, UR11, URZ ;  /* 0x0000000b1c0672a5 */ /* 0x000fe4000f8e00ff */
[----:B---3--:R-:W-:Y:S02]  /*14e0*/  UISETP.NE.AND UP0, UPT, UR12, 0x1, UPT ;  /* 0x000000010c00788c */ /* 0x008fe4000bf05270 */
[----:B------:R-:W-:-:S03]  /*14f0*/  USHF.R.U32.HI UR5, URZ, UR9, UR5 ;  /* 0x00000009ff057299 */ /* 0x000fc60008011605 */
[----:B------:R-:W-:Y:S01]  /*1500*/  UMOV UR4, UR7 ;  /* 0x0000000700047c82 */ /* 0x000fe20008000000 */
[----:B------:R-:W-:Y:S02]  /*1510*/  USEL UR5, UR24, UR5, !UP0 ;  /* 0x0000000518057287 */ /* 0x000fe4000c000000 */
[----:B------:R-:W-:Y:S02]  /*1520*/  UISETP.NE.AND UP0, UPT, UR10, 0x1, UPT ;  /* 0x000000010a00788c */ /* 0x000fe4000bf05270 */
[----:B----4-:R-:W-:-:S04]  /*1530*/  USHF.R.U32.HI UR4, URZ, UR13, UR4 ;  /* 0x0000000dff047299 */ /* 0x010fc80008011604 */
[----:B------:R-:W-:-:S04]  /*1540*/  USEL UR4, UR28, UR4, !UP0 ;  /* 0x000000041c047287 */ /* 0x000fc8000c000000 */
[----:B------:R-:W-:Y:S02]  /*1550*/  UIADD3 UR6, UPT, UPT, UR5, -UR4, URZ ;  /* 0x8000000405067290 */ /* 0x000fe4000fffe0ff */
[----:B------:R-:W-:Y:S02]  /*1560*/  UIADD3 UR4, UPT, UPT, -UR5, UR4, URZ ;  /* 0x0000000405047290 */ /* 0x000fe4000fffe1ff */
[----:B------:R-:W-:Y:S02]  /*1570*/  UIMAD UR28, UR6, UR10, UR28 ;  /* 0x0000000a061c72a4 */ /* 0x000fe4000f8e021c */
[----:B------:R-:W-:-:S12]  /*1580*/  UIMAD UR24, UR4, UR12, UR24 ;  /* 0x0000000c041872a4 */ /* 0x000fd8000f8e0218 */
.L_x_19:
[----:B------:R-:W-:Y:S01]  /*1590*/  UISETP.NE.AND UP0, UPT, UR18, 0x2, UPT ;  /* 0x000000021200788c */ /* 0x000fe2000bf05270 */
[----:B------:R-:W-:Y:S09]  /*15a0*/  BRA.U !UP5, `(.L_x_20) ;  /* 0x000000010d0c7547 */ /* 0x000ff2000b800000 */
[----:B------:R-:W-:Y:S01]  /*15b0*/  UCGABAR_WAIT ;  /* 0x0000000000007dc7 */ /* 0x000fe20008000000 */
[----:B------:R-:W-:Y:S01]  /*15c0*/  CCTL.IVALL ;  /* 0x00000000ff00798f */ /* 0x000fe20002000000 */
[----:B------:R-:W-:Y:S05]  /*15d0*/  BRA `(.L_x_21) ;  /* 0x0000000000047947 */ /* 0x000fea0003800000 */
.L_x_20:
[----:B------:R-:W-:Y:S06]  /*15e0*/  BAR.SYNC.DEFER_BLOCKING 0x0 ;  /* 0x0000000000007b1d */ /* 0x000fec0000010000 */
.L_x_21:
[----:B------:R-:W-:Y:S05]  /*15f0*/  BRA.U UP0, `(.L_x_22) ;  /* 0x0000001500247547 */ /* 0x000fea000b800000 */
[----:B------:R-:W2:Y:S01]  /*1600*/  LDCU UR6, c[0x0][0x38c] ;  /* 0x00007180ff0677ac */ /* 0x000ea20008000800 */
[----:B------:R-:W-:Y:S01]  /*1610*/  PLOP3.LUT P1, PT, PT, PT, UP3, 0x80, 0x8 ;  /* 0x000000000008781c */ /* 0x000fe20003f2f038 */
[----:B------:R-:W-:Y:S01]  /*1620*/  IMAD.MOV.U32 R12, RZ, RZ, 0x1 ;  /* 0x00000001ff0c7424 */ /* 0x000fe200078e00ff */
[----:B------:R-:W-:Y:S01]  /*1630*/  ISETP.EQ.OR P2, PT, R0, RZ, P3 ;  /* 0x000000ff0000720c */ /* 0x000fe20001f42670 */
[----:B------:R-:W-:Y:S01]  /*1640*/  UISETP.NE.AND UP1, UPT, UR18, URZ, UPT ;  /* 0x000000ff1200728c */ /* 0x000fe2000bf25270 */
[----:B------:R-:W-:Y:S01]  /*1650*/  PLOP3.LUT P1, PT, P1, PT, PT, 0x8, 0x80 ;  /* 0x000000000080781c */ /* 0x000fe20000f2e170 */
[----:B------:R-:W-:Y:S01]  /*1660*/  USEL UR29, URZ, 0x1, UP6 ;  /* 0x00000001ff1d7887 */ /* 0x000fe2000b000000 */
[----:B------:R-:W-:Y:S01]  /*1670*/  CS2R R10, SRZ ;  /* 0x00000000000a7805 */ /* 0x000fe2000001ff00 */
[----:B------:R-:W-:Y:S01]  /*1680*/  IMAD.MOV.U32 R9, RZ, RZ, RZ ;  /* 0x000000ffff097224 */ /* 0x000fe200078e00ff */
[----:B------:R-:W3:Y:S01]  /*1690*/  LDCU UR44, c[0x0][0x370] ;  /* 0x00006e00ff2c77ac */ /* 0x000ee20008000800 */
[----:B------:R-:W-:Y:S01]  /*16a0*/  IMAD.MOV.U32 R8, RZ, RZ, 0x1 ;  /* 0x00000001ff087424 */ /* 0x000fe200078e00ff */
[----:B------:R-:W4:Y:S01]  /*16b0*/  LDCU.64 UR38, c[0x0][0x348] ;  /* 0x00006900ff2677ac */ /* 0x000f220008000a00 */
[----:B------:R-:W-:-:S02]  /*16c0*/  USHF.R.U32.HI UR49, URZ, 0x5, UR23 ;  /* 0x00000005ff317899 */ /* 0x000fc40008011617 */
[----:B--2---:R-:W-:Y:S02]  /*16d0*/  UIADD3 UR5, UPT, UPT, UR6, 0x3f, URZ ;  /* 0x0000003f06057890 */ /* 0x004fe4000fffe0ff */
[----:B------:R-:W-:Y:S02]  /*16e0*/  UIADD3 UR50, UPT, UPT, UR6, 0x7e, URZ ;  /* 0x0000007e06327890 */ /* 0x000fe4000fffe0ff */
[----:B------:R-:W-:Y:S01]  /*16f0*/  USHF.R.S32.HI UR4, URZ, 0x1f, UR5 ;  /* 0x0000001fff047899 */ /* 0x000fe20008011405 */
[----:B------:R-:W2:Y:S03]  /*1700*/  LDCU UR43, c[0x0][0x374] ;  /* 0x00006e80ff2b77ac */ /* 0x000ea60008000800 */
[----:B------:R-:W-:Y:S02]  /*1710*/  ULEA.HI UR4, UR4, UR5, URZ, 0x6 ;  /* 0x0000000504047291 */ /* 0x000fe4000f8f30ff */
[----:B------:R-:W-:-:S02]  /*1720*/  USEL UR29, UR29, 0x2, UP1 ;  /* 0x000000021d1d7887 */ /* 0x000fc40008800000 */
[----:B------:R-:W-:Y:S02]  /*1730*/  USHF.R.S32.HI UR46, URZ, 0x6, UR4 ;  /* 0x00000006ff2e7899 */ /* 0x000fe40008011404 */
[----:B------:R-:W-:Y:S02]  /*1740*/  UIADD3 UR4, UPT, UPT, UR6, -0x1, URZ ;  /* 0xffffffff06047890 */ /* 0x000fe4000fffe0ff */
[----:B------:R-:W-:Y:S02]  /*1750*/  UISETP.LT.U32.AND UP0, UPT, UR46, 0x4, UPT ;  /* 0x000000042e00788c */ /* 0x000fe4000bf01070 */
[----:B------:R-:W-:Y:S02]  /*1760*/  UISETP.GE.U32.AND UP2, UPT, UR4, -0x7f, UPT ;  /* 0xffffff810400788c */ /* 0x000fe4000bf46070 */
[----:B------:R-:W-:Y:S01]  /*1770*/  USEL UR45, UR46, 0x4, UP0 ;  /* 0x000000042e2d7887 */ /* 0x000fe20008000000 */
[----:B------:R-:W-:-:S03]  /*1780*/  UMOV UR21, URZ ;  /* 0x000000ff00157c82 */ /* 0x000fc60008000000 */
[----:B------:R-:W-:Y:S02]  /*1790*/  UIADD3 UR22, UPT, UPT, UR45, -0x1, URZ ;  /* 0xffffffff2d167890 */ /* 0x000fe4000fffe0ff */
[----:B------:R-:W-:-:S03]  /*17a0*/  UIADD3 UR48, UPT, UPT, UR46, -UR45, URZ ;  /* 0x8000002d2e307290 */ /* 0x000fc6000fffe0ff */
[----:B------:R-:W-:-:S04]  /*17b0*/  @UP2 UIADD3 UR22, UPT, UPT, UR45, URZ, URZ ;  /* 0x000000ff2d162290 */ /* 0x000fc8000fffe0ff */
[----:B--234-:R-:W-:-:S12]  /*17c0*/  UIADD3 UR22, UPT, UPT, UR22, 0x1, URZ ;  /* 0x0000000116167890 */ /* 0x01cfd8000fffe0ff */
.L_x_42:
[----:B------:R-:W-:Y:S01]  /*17d0*/  UISETP.NE.AND UP0, UPT, UR47, URZ, UPT ;  /* 0x000000ff2f00728c */ /* 0x000fe2000bf05270 */
[----:B------:R-:W2:Y:S08]  /*17e0*/  S2UR UR47, SR_CgaCtaId ;  /* 0x00000000002f79c3 */ /* 0x000eb00000008800 */
[----:B------:R-:W-:Y:S05]  /*17f0*/  BRA.U UP0, `(.L_x_23) ;  /* 0x0000000100347547 */ /* 0x000fea000b800000 */
[----:B------:R-:W3:Y:S01]  /*1800*/  S2R R0, SR_CgaCtaId ;  /* 0x0000000000007919 */ /* 0x000ee20000008800 */
[----:B------:R-:W-:-:S04]  /*1810*/  MOV R2, 0x400 ;  /* 0x0000040000027802 */ /* 0x000fc80000000f00 */
[----:B---3--:R-:W-:Y:S02]  /*1820*/  LEA R0, R0, R2, 0x18 ;  /* 0x0000000200007211 */ /* 0x008fe400078ec0ff */
[----:B------:R-:W-:-:S03]  /*1830*/  SHF.L.U32 R2, R8, 0x1f, RZ ;  /* 0x0000001f08027819 */ /* 0x000fc600000006ff */
[----:B------:R-:W-:-:S04]  /*1840*/  IMAD R0, R9, 0x8, R0 ;  /* 0x0000000809007824 */ /* 0x000fc800078e0200 */
[----:B------:R-:W3:Y:S02]  /*1850*/  SYNCS.PHASECHK.TRANS64.TRYWAIT P0, [R0+URZ+0x100], R2 ;  /* 0x00010002000075a7 */ /* 0x000ee400080011ff */
[----:B---3--:R-:W-:Y:S05]  /*1860*/  @!P0 BRA `(.L_x_24) ;  /* 0x0000006c00488947 */ /* 0x008fea0003800000 */
.L_x_138:
[----:B------:R-:W-:Y:S01]  /*1870*/  VIADD R9, R9, 0x1 ;  /* 0x0000000109097836 */ /* 0x000fe20000000000 */
[----:B------:R3:W-:Y:S04]  /*1880*/  SYNCS.ARRIVE.TRANS64.A1T0 RZ, [R0+URZ+0xf0], RZ ;  /* 0x0000f0ff00ff79a7 */ /* 0x0007e800081000ff */
[----:B------:R-:W-:-:S04]  /*1890*/  ISETP.NE.AND P0, PT, R9, 0x2, PT ;  /* 0x000000020900780c */ /* 0x000fc80003f05270 */
[----:B------:R-:W-:Y:S02]  /*18a0*/  SEL R9, R9, RZ, P0 ;  /* 0x000000ff09097207 */ /* 0x000fe40000000000 */
[----:B---3--:R-:W-:-:S04]  /*18b0*/  SEL R0, RZ, 0x1, P0 ;  /* 0x00000001ff007807 */ /* 0x008fc80000000000 */
[----:B------:R-:W-:-:S07]  /*18c0*/  LOP3.LUT R8, R8, R0, RZ, 0x3c, !PT ;  /* 0x0000000008087212 */ /* 0x000fce00078e3cff */
.L_x_23:
[----:B------:R-:W-:Y:S01]  /*18d0*/  UMOV UR13, 0x400 ;  /* 0x00000400000d7882 */ /* 0x000fe20000000000 */
[----:B------:R-:W-:Y:S01]  /*18e0*/  SHF.L.U32 R0, R12, 0x1f, RZ ;  /* 0x0000001f0c007819 */ /* 0x000fe200000006ff */
[----:B--2---:R-:W-:Y:S02]  /*18f0*/  ULEA UR13, UR47, UR13, 0x18 ;  /* 0x0000000d2f0d7291 */ /* 0x004fe4000f8ec0ff */
[----:B------:R-:W-:Y:S02]  /*1900*/  UISETP.GE.U32.AND UP0, UPT, UR50, 0x7f, UPT ;  /* 0x0000007f3200788c */ /* 0x000fe4000bf06070 */
[----:B------:R-:W-:Y:S02]  /*1910*/  ULEA UR4, UR21, UR13, 0x3 ;  /* 0x0000000d15047291 */ /* 0x000fe4000f8e18ff */
[----:B------:R-:W-:Y:S02]  /*1920*/  USHF.L.U32 UR35, UR24, 0x6, URZ ;  /* 0x0000000618237899 */ /* 0x000fe400080006ff */
[----:B------:R-:W-:Y:S01]  /*1930*/  ULEA UR19, UR28, UR49, 0x7 ;  /* 0x000000311c137291 */ /* 0x000fe2000f8e38ff */
[----:B------:R-:W-:-:S04]  /*1940*/  UMOV UR14, URZ ;  /* 0x000000ff000e7c82 */ /* 0x000fc80008000000 */
[----:B------:R2:W3:Y:S01]  /*1950*/  SYNCS.PHASECHK.TRANS64.TRYWAIT P0, [UR4+0x20], R0 ;  /* 0x00002000ff0075a7 */ /* 0x0004e20008001104 */
[----:B------:R-:W-:Y:S06]  /*1960*/  BRA.U !UP0, `(.L_x_25) ;  /* 0x0000000108f07547 */ /* 0x000fec000b800000 */
[----:B------:R-:W-:Y:S01]  /*1970*/  UMOV UR15, URZ ;  /* 0x000000ff000f7c82 */ /* 0x000fe20008000000 */
[----:B------:R-:W-:-:S05]  /*1980*/  UMOV UR4, UR21 ;  /* 0x0000001500047c82 */ /* 0x000fca0008000000 */
.L_x_31:
[----:B------:R-:W-:Y:S01]  /*1990*/  ULEA UR33, UR4, UR13, 0x3 ;  /* 0x0000000d04217291 */ /* 0x000fe2000f8e18ff */
[----:B---3--:R-:W-:Y:S01]  /*19a0*/  @!P3 MOV R2, 0xc000 ;  /* 0x0000c0000002b802 */ /* 0x008fe20000000f00 */
[----:B-1-3--:R-:W-:Y:S10]  /*19b0*/  @P0 BRA `(.L_x_26) ;  /* 0x00000000000c0947 */ /* 0x00aff40003800000 */
[----:B------:R-:W-:-:S04]  /*19c0*/  SHF.L.U32 R3, R12, 0x1f, RZ ;  /* 0x0000001f0c037819 */ /* 0x000fc800000006ff */
[----:B------:R-:W3:Y:S02]  /*19d0*/  SYNCS.PHASECHK.TRANS64.TRYWAIT P0, [UR33+0x20], R3 ;  /* 0x00002003ff0075a7 */ /* 0x000ee40008001121 */
[----:B---3--:R-:W-:Y:S05]  /*19e0*/  @!P0 BRA `(.L_x_27) ;  /* 0x0000006800fc8947 */ /* 0x008fea0003800000 */
.L_x_26:
[----:B------:R3:W-:Y:S01]  /*19f0*/  @!P3 SYNCS.ARRIVE.TRANS64 RZ, [UR33], R2 ;  /* 0x00000002ffffb9a7 */ /* 0x0007e20008000021 */
[----:B------:R-:W-:-:S04]  /*1a00*/  ULOP3.LUT UR5, UR29, 0x2, URZ, 0xfc, !UPT ;  /* 0x000000021d057892 */ /* 0x000fc8000f8efcff */
[----:B------:R-:W-:-:S09]  /*1a10*/  UISETP.NE.AND UP0, UPT, UR5, 0x2, UPT ;  /* 0x000000020500788c */ /* 0x000fd2000bf05270 */
[----:B------:R-:W-:Y:S05]  /*1a20*/  BRA.U UP0, `(.L_x_28) ;  /* 0x0000000100047547 */ /* 0x000fea000b800000 */
[----:B-1----:R-:W-:Y:S05]  /*1a30*/  BPT.TRAP 0x1 ;  /* 0x000000040000795c */ /* 0x002fea0000300000 */
.L_x_28:
[----:B------:R-:W-:Y:S04]  /*1a40*/  BSSY.RECONVERGENT B0, `(.L_x_29) ;  /* 0x0000003000007945 */ /* 0x000fe80003800200 */
[----:B------:R-:W-:Y:S05]  /*1a50*/  @P2 BRA `(.L_x_30) ;  /* 0x0000000000042947 */ /* 0x000fea0003800000 */
[----:B-1----:R-:W-:Y:S05]  /*1a60*/  BPT.TRAP 0x1 ;  /* 0x000000040000795c */ /* 0x002fea0000300000 */
.L_x_30:
[----:B-1----:R-:W-:Y:S05]  /*1a70*/  BSYNC.RECONVERGENT B0 ;  /* 0x0000000000007941 */ /* 0x002fea0003800200 */
.L_x_29:
[----:B------:R-:W-:Y:S02]  /*1a80*/  UIADD3 UR5, UPT, UPT, UR4, 0x1, URZ ;  /* 0x0000000104057890 */ /* 0x000fe4000fffe0ff */
[----:B------:R-:W-:Y:S02]  /*1a90*/  ULEA UR24, UR4, UR13, 0xe ;  /* 0x0000000d04187291 */ /* 0x000fe4000f8e70ff */
[----:B------:R-:W-:Y:S02]  /*1aa0*/  UISETP.NE.AND UP0, UPT, UR5, 0x4, UPT ;  /* 0x000000040500788c */ /* 0x000fe4000bf05270 */
[----:B------:R-:W-:Y:S02]  /*1ab0*/  ULEA UR8, UR4, UR23, 0xd ;  /* 0x0000001704087291 */ /* 0x000fe4000f8e68ff */
[----:B------:R-:W-:Y:S02]  /*1ac0*/  USEL UR6, URZ, 0x1, UP0 ;  /* 0x00000001ff067887 */ /* 0x000fe40008000000 */
[----:B------:R-:W-:-:S02]  /*1ad0*/  USEL UR21, UR5, URZ, UP0 ;  /* 0x000000ff05157287 */ /* 0x000fc40008000000 */
[----:B------:R-:W-:Y:S02]  /*1ae0*/  UIADD3 UR4, UP0, UPT, UR38, 0x180, URZ ;  /* 0x0000018026047890 */ /* 0x000fe4000ff1e0ff */
[----:B------:R-:W-:Y:S01]  /*1af0*/  ULEA UR5, UR21, UR13, 0x3 ;  /* 0x0000000d15057291 */ /* 0x000fe2000f8e18ff */
[----:B------:R-:W-:Y:S01]  /*1b00*/  LOP3.LUT R12, R12, UR6, RZ, 0x3c, !PT ;  /* 0x000000060c0c7c12 */ /* 0x000fe2000f8e3cff */
[----:B------:R-:W-:Y:S02]  /*1b10*/  USHF.L.U32 UR34, UR15, 0x6, URZ ;  /* 0x000000060f227899 */ /* 0x000fe400080006ff */
[----:B------:R-:W-:Y:S01]  /*1b20*/  UIADD3 UR15, UPT, UPT, UR15, 0x1, URZ ;  /* 0x000000010f0f7890 */ /* 0x000fe2000fffe0ff */
[----:B--2---:R-:W-:Y:S01]  /*1b30*/  SHF.L.U32 R0, R12, 0x1f, RZ ;  /* 0x0000001f0c007819 */ /* 0x004fe200000006ff */
[----:B------:R-:W-:Y:S02]  /*1b40*/  UIADD3 UR6, UP1, UPT, UR38, 0x80, URZ ;  /* 0x0000008026067890 */ /* 0x000fe4000ff3e0ff */
[----:B------:R-:W-:Y:S01]  /*1b50*/  ULEA UR8, UR8, UR13, 0x2 ;  /* 0x0000000d08087291 */ /* 0x000fe2000f8e10ff */
[----:B------:R4:W1:Y:S01]  /*1b60*/  SYNCS.PHASECHK.TRANS64.TRYWAIT P0, [UR5+0x20], R0 ;  /* 0x00002000ff0075a7 */ /* 0x0008620008001105 */
[----:B------:R-:W-:-:S02]  /*1b70*/  UIADD3.X UR5, UPT, UPT, URZ, UR39, URZ, UP0, !UPT ;  /* 0x00000027ff057290 */ /* 0x000fc400087fe4ff */
[----:B------:R-:W-:Y:S02]  /*1b80*/  UISETP.NE.AND UP0, UPT, UR15, UR22, UPT ;  /* 0x000000160f00728c */ /* 0x000fe4000bf05270 */
[----:B------:R-:W-:Y:S02]  /*1b90*/  UIADD3.X UR7, UPT, UPT, URZ, UR39, URZ, UP1, !UPT ;  /* 0x00000027ff077290 */ /* 0x000fe40008ffe4ff */
[----:B------:R-:W-:Y:S02]  /*1ba0*/  UIADD3 UR32, UPT, UPT, UR24, 0x8800, URZ ;  /* 0x0000880018207890 */ /* 0x000fe4000fffe0ff */
[----:B------:R-:W-:Y:S02]  /*1bb0*/  UIADD3 UR26, UPT, UPT, UR34, 0x20, URZ ;  /* 0x00000020221a7890 */ /* 0x000fe4000fffe0ff */
[----:B------:R-:W-:Y:S02]  /*1bc0*/  UIADD3 UR24, UPT, UPT, UR24, 0xa800, URZ ;  /* 0x0000a80018187890 */ /* 0x000fe4000fffe0ff */
[----:B------:R-:W-:-:S02]  /*1bd0*/  UIADD3 UR16, UPT, UPT, UR8, 0x18800, URZ ;  /* 0x0001880008107890 */ /* 0x000fc4000fffe0ff */
[----:B------:R-:W-:Y:S01]  /*1be0*/  UIADD3 UR8, UPT, UPT, UR8, 0x1c800, URZ ;  /* 0x0001c80008087890 */ /* 0x000fe2000fffe0ff */
[----:B------:R-:W-:Y:S01]  /*1bf0*/  UMOV UR30, 0x0 ;  /* 0x00000000001e7882 */ /* 0x000fe20000000000 */
[----:B------:R-:W-:Y:S01]  /*1c00*/  UMOV UR31, 0x10000000 ;  /* 0x10000000001f7882 */ /* 0x000fe20000000000 */
[----:B------:R-:W-:Y:S01]  /*1c10*/  UMOV UR25, UR33 ;  /* 0x0000002100197c82 */ /* 0x000fe20008000000 */
[----:B------:R-:W-:Y:S01]  /*1c20*/  UMOV UR27, UR35 ;  /* 0x00000023001b7c82 */ /* 0x000fe20008000000 */
[----:B------:R-:W-:Y:S01]  /*1c30*/  UMOV UR28, UR36 ;  /* 0x00000024001c7c82 */ /* 0x000fe20008000000 */
[----:B------:R-:W-:Y:S01]  /*1c40*/  UMOV UR14, 0x30000 ;  /* 0x00030000000e7882 */ /* 0x000fe20000000000 */
[----:B------:R-:W-:Y:S01]  /*1c50*/  UMOV UR17, UR33 ;  /* 0x0000002100117c82 */ /* 0x000fe20008000000 */
[----:B------:R-:W-:Y:S01]  /*1c60*/  UMOV UR20, UR36 ;  /* 0x0000002400147c82 */ /* 0x000fe20008000000 */
[----:B------:R-:W-:Y:S01]  /*1c70*/  UMOV UR18, UR34 ;  /* 0x0000002200127c82 */ /* 0x000fe20008000000 */
[----:B------:R-:W-:Y:S01]  /*1c80*/  UTMALDG.3D [UR32], [UR6], desc[UR30] ;  /* 0x00001e20060075b4 */ /* 0x000fe20008011000 */
[----:B------:R-:W-:Y:S01]  /*1c90*/  UMOV UR11, UR19 ;  /* 0x00000013000b7c82 */ /* 0x000fe20008000000 */
[----:B------:R-:W-:Y:S01]  /*1ca0*/  UMOV UR12, UR36 ;  /* 0x00000024000c7c82 */ /* 0x000fe20008000000 */
[----:B------:R-:W-:Y:S01]  /*1cb0*/  UMOV UR9, UR33 ;  /* 0x0000002100097c82 */ /* 0x000fe20008000000 */
[----:B------:R-:W-:Y:S01]  /*1cc0*/  UMOV UR10, UR26 ;  /* 0x0000001a000a7c82 */ /* 0x000fe20008000000 */
[----:B------:R-:W-:Y:S01]  /*1cd0*/  UTMALDG.3D [UR24], [UR6], desc[UR30] ;  /* 0x00001e18060075b4 */ /* 0x000fe20008011000 */
[----:B------:R-:W-:Y:S01]  /*1ce0*/  UTMALDG.3D.MULTICAST [UR16], [UR4], UR14, desc[UR30] ;  /* 0x00001e10040073b4 */ /* 0x000fe2000801180e */
[----:B------:R2:W-:Y:S02]  /*1cf0*/  UTMALDG.3D.MULTICAST [UR8], [UR4], UR14, desc[UR30] ;  /* 0x00001e08040073b4 */ /* 0x0005e4000801180e */
[----:B--2---:R-:W-:Y:S01]  /*1d00*/  UMOV UR14, UR22 ;  /* 0x00000016000e7c82 */ /* 0x004fe20008000000 */
[----:B------:R-:W-:Y:S01]  /*1d10*/  UMOV UR4, UR21 ;  /* 0x0000001500047c82 */ /* 0x000fe20008000000 */
[----:B----4-:R-:W-:Y:S05]  /*1d20*/  BRA.U UP0, `(.L_x_31) ;  /* 0xfffffffd00187547 */ /* 0x010fea000b83ffff */
.L_x_25:
[----:B------:R-:W-:Y:S01]  /*1d30*/  ULEA UR4, UR21, UR13, 0x3 ;  /* 0x0000000d15047291 */ /* 0x000fe2000f8e18ff */
[----:B--2---:R-:W-:Y:S01]  /*1d40*/  SHF.L.U32 R0, R12, 0x1f, RZ ;  /* 0x0000001f0c007819 */ /* 0x004fe200000006ff */
[----:B------:R-:W-:Y:S01]  /*1d50*/  @!P1 SYNCS.ARRIVE.TRANS64.A1T0 RZ, [UR13+0x88], RZ ;  /* 0x000088ffffff99a7 */ /* 0x000fe2000810000d */
[----:B------:R-:W-:-:S06]  /*1d60*/  UISETP.GT.AND UP0, UPT, UR46, UR45, UPT ;  /* 0x0000002d2e00728c */ /* 0x000fcc000bf04270 */
[----:B-1-3--:R1:W2:Y:S03]  /*1d70*/  SYNCS.PHASECHK.TRANS64.TRYWAIT P0, [UR4+0x20], R0 ;  /* 0x00002000ff0075a7 */ /* 0x00a2a60008001104 */
[----:B------:R-:W-:Y:S05]  /*1d80*/  BRA.U !UP0, `(.L_x_32) ;  /* 0x0000000108ec7547 */ /* 0x000fea000b800000 */
[----:B------:R-:W-:Y:S01]  /*1d90*/  UIADD3 UR15, UPT, UPT, UR48, UR14, URZ ;  /* 0x0000000e300f7290 */ /* 0x000fe2000fffe0ff */
[----:B------:R-:W-:-:S11]  /*1da0*/  UMOV UR4, UR21 ;  /* 0x0000001500047c82 */ /* 0x000fd60008000000 */
.L_x_38:
[----:B------:R-:W-:Y:S01]  /*1db0*/  ULEA UR33, UR4, UR13, 0x3 ;  /* 0x0000000d04217291 */ /* 0x000fe2000f8e18ff */
[----:B--2---:R-:W-:Y:S01]  /*1dc0*/  @!P3 MOV R2, 0xc000 ;  /* 0x0000c0000002b802 */ /* 0x004fe20000000f00 */
[----:B--2-4-:R-:W-:Y:S10]  /*1dd0*/  @P0 BRA `(.L_x_33) ;  /* 0x00000000000c0947 */ /* 0x014ff40003800000 */
[----:B------:R-:W-:-:S04]  /*1de0*/  SHF.L.U32 R3, R12, 0x1f, RZ ;  /* 0x0000001f0c037819 */ /* 0x000fc800000006ff */
[----:B------:R-:W2:Y:S02]  /*1df0*/  SYNCS.PHASECHK.TRANS64.TRYWAIT P0, [UR33+0x20], R3 ;  /* 0x00002003ff0075a7 */ /* 0x000ea40008001121 */
[----:B--2---:R-:W-:Y:S05]  /*1e00*/  @!P0 BRA `(.L_x_34) ;  /* 0x00000068000c8947 */ /* 0x004fea0003800000 */
.L_x_33:
[----:B------:R2:W-:Y:S01]  /*1e10*/  @!P3 SYNCS.ARRIVE.TRANS64 RZ, [UR33], R2 ;  /* 0x00000002ffffb9a7 */ /* 0x0005e20008000021 */
[----:B------:R-:W-:-:S04]  /*1e20*/  ULOP3.LUT UR5, UR29, 0x2, URZ, 0xfc, !UPT ;  /* 0x000000021d057892 */ /* 0x000fc8000f8efcff */
[----:B------:R-:W-:-:S09]  /*1e30*/  UISETP.NE.AND UP0, UPT, UR5, 0x2, UPT ;  /* 0x000000020500788c */ /* 0x000fd2000bf05270 */
[----:B------:R-:W-:Y:S05]  /*1e40*/  BRA.U UP0, `(.L_x_35) ;  /* 0x0000000100047547 */ /* 0x000fea000b800000 */
[----:B------:R-:W-:Y:S05]  /*1e50*/  BPT.TRAP 0x1 ;  /* 0x000000040000795c */ /* 0x000fea0000300000 */
.L_x_35:
[----:B------:R-:W-:Y:S04]  /*1e60*/  BSSY.RECONVERGENT B0, `(.L_x_36) ;  /* 0x0000003000007945 */ /* 0x000fe80003800200 */
[----:B------:R-:W-:Y:S05]  /*1e70*/  @P2 BRA `(.L_x_37) ;  /* 0x0000000000042947 */ /* 0x000fea0003800000 */
[----:B------:R-:W-:Y:S05]  /*1e80*/  BPT.TRAP 0x1 ;  /* 0x000000040000795c */ /* 0x000fea0000300000 */
.L_x_37:
[----:B------:R-:W-:Y:S05]  /*1e90*/  BSYNC.RECONVERGENT B0 ;  /* 0x0000000000007941 */ /* 0x000fea0003800200 */
.L_x_36:
        /* <DEDUP_REMOVED lines=11> */
[----:B-1----:R-:W-:Y:S01]  /*1f50*/  SHF.L.U32 R0, R12, 0x1f, RZ ;  /* 0x0000001f0c007819 */ /* 0x002fe200000006ff */
[----:B------:R-:W-:Y:S02]  /*1f60*/  UIADD3 UR6, UP1, UPT, UR38, 0x80, URZ ;  /* 0x0000008026067890 */ /* 0x000fe4000ff3e0ff */
[----:B------:R-:W-:Y:S01]  /*1f70*/  ULEA UR8, UR8, UR13, 0x2 ;  /* 0x0000000d08087291 */ /* 0x000fe2000f8e10ff */
[----:B------:R3:W4:Y:S01]  /*1f80*/  SYNCS.PHASECHK.TRANS64.TRYWAIT P0, [UR5+0x20], R0 ;  /* 0x00002000ff0075a7 */ /* 0x0007220008001105 */
        /* <DEDUP_REMOVED lines=16> */
[----:B------:R-:W-:Y:S01]  /*2090*/  UTMALDG.3D [UR32], [UR6], desc[UR30] ;  /* 0x00001e20060075b4 */ /* 0x000fe20008011000 */
[----:B------:R-:W-:Y:S01]  /*20a0*/  UMOV UR18, UR34 ;  /* 0x0000002200127c82 */ /* 0x000fe20008000000 */
[----:B------:R-:W-:Y:S01]  /*20b0*/  UMOV UR11, UR19 ;  /* 0x00000013000b7c82 */ /* 0x000fe20008000000 */
[----:B------:R-:W-:Y:S01]  /*20c0*/  UMOV UR12, UR36 ;  /* 0x00000024000c7c82 */ /* 0x000fe20008000000 */
[----:B------:R-:W-:Y:S01]  /*20d0*/  UMOV UR9, UR33 ;  /* 0x0000002100097c82 */ /* 0x000fe20008000000 */
[----:B------:R-:W-:Y:S01]  /*20e0*/  UMOV UR10, UR26 ;  /* 0x0000001a000a7c82 */ /* 0x000fe20008000000 */
[----:B------:R-:W-:Y:S01]  /*20f0*/  UTMALDG.3D [UR24], [UR6], desc[UR30] ;  /* 0x00001e18060075b4 */ /* 0x000fe20008011000 */
[----:B------:R-:W-:Y:S01]  /*2100*/  UTMALDG.3D.MULTICAST [UR16], [UR4], UR37, desc[UR30] ;  /* 0x00001e10040073b4 */ /* 0x000fe20008011825 */
[----:B------:R1:W-:Y:S02]  /*2110*/  UTMALDG.3D.MULTICAST [UR8], [UR4], UR37, desc[UR30] ;  /* 0x00001e08040073b4 */ /* 0x0003e40008011825 */
[----:B-1----:R-:W-:Y:S01]  /*2120*/  UMOV UR4, UR21 ;  /* 0x0000001500047c82 */ /* 0x002fe20008000000 */
[----:B---3--:R-:W-:Y:S05]  /*2130*/  BRA.U UP0, `(.L_x_38) ;  /* 0xfffffffd001c7547 */ /* 0x008fea000b83ffff */
.L_x_32:
[C---:B------:R-:W-:Y:S01]  /*2140*/  LEA R3, R11.reuse, UR13, 0x3 ;  /* 0x0000000d0b037c11 */ /* 0x040fe2000f8e18ff */
[----:B------:R-:W-:Y:S01]  /*2150*/  NOP ;  /* 0x0000000000007918 */ /* 0x000fe20000000000 */
[----:B-1----:R-:W-:Y:S02]  /*2160*/  SHF.L.U32 R0, R10, 0x1f, RZ ;  /* 0x0000001f0a007819 */ /* 0x002fe400000006ff */
[----:B------:R-:W-:Y:S02]  /*2170*/  LEA R4, R11, UR13, 0x4 ;  /* 0x0000000d0b047c11 */ /* 0x000fe4000f8e20ff */
[----:B--2-4-:R-:W1:Y:S02]  /*2180*/  SYNCS.PHASECHK.TRANS64.TRYWAIT P0, [R3+URZ+0x90], R0 ;  /* 0x00009000030075a7 */ /* 0x014e6400080011ff */
[----:B-1----:R-:W-:Y:S05]  /*2190*/  @!P0 BRA `(.L_x_39) ;  /* 0x0000006400408947 */ /* 0x002fea0003800000 */
.L_x_141:
[----:B------:R-:W2:Y:S01]  /*21a0*/  LDS.128 R4, [R4+0x120] ;  /* 0x0001200004047984 */ /* 0x000ea20000000c00 */
[----:B------:R-:W-:Y:S01]  /*21b0*/  UISETP.GE.AND UP0, UPT, UR42, 0x1, UPT ;  /* 0x000000012a00788c */ /* 0x000fe2000bf06270 */
[----:B------:R-:W-:Y:S01]  /*21c0*/  @!PT LDS RZ, [RZ] ;  /* 0x00000000fffff984 */ /* 0x000fe20000000800 */
[----:B------:R-:W-:Y:S01]  /*21d0*/  @!PT LDS RZ, [RZ] ;  /* 0x00000000fffff984 */ /* 0x000fe20000000800 */
[----:B------:R-:W-:Y:S01]  /*21e0*/  @!PT LDS RZ, [RZ] ;  /* 0x00000000fffff984 */ /* 0x000fe20000000800 */
[----:B------:R-:W-:Y:S01]  /*21f0*/  @!PT LDS RZ, [RZ] ;  /* 0x00000000fffff984 */ /* 0x000fe20000000800 */
[----:B------:R3:W-:Y:S06]  /*2200*/  MEMBAR.ALL.CTA ;  /* 0x0000000000007992 */ /* 0x0007ec0000008000 */
[----:B---3--:R-:W3:Y:S01]  /*2210*/  FENCE.VIEW.ASYNC.S ;  /* 0x00000000000073c6 */ /* 0x008ee20000000000 */
[----:B--2---:R-:W-:-:S13]  /*2220*/  LOP3.LUT P0, RZ, R6, 0x1, RZ, 0xc0, !PT ;  /* 0x0000000106ff7812 */ /* 0x004fda000780c0ff */
[----:B---3--:R-:W-:Y:S01]  /*2230*/  VOTEU.ANY UP1, P0 ;  /* 0x0000000000ff7886 */ /* 0x008fe20000020100 */
[----:B------:R-:W-:-:S13]  /*2240*/  PLOP3.LUT P0, PT, PT, PT, UP1, 0x80, 0x8 ;  /* 0x000000000008781c */ /* 0x000fda0003f0f018 */
[----:B-1----:R-:W-:Y:S02]  /*2250*/  @P0 LOP3.LUT R0, R5, 0xffff, RZ, 0xc0, !PT ;  /* 0x0000ffff05000812 */ /* 0x002fe400078ec0ff */
[----:B------:R-:W-:Y:S02]  /*2260*/  @P0 MOV R2, R4 ;  /* 0x0000000400020202 */ /* 0x000fe40000000f00 */
[----:B------:R-:W-:Y:S01]  /*2270*/  @P0 R2UR UR5, R0 ;  /* 0x00000000000502ca */ /* 0x000fe200000e0000 */
[----:B------:R-:W-:Y:S01]  /*2280*/  VIADD R0, R3, 0xa0 ;  /* 0x000000a003007836 */ /* 0x000fe20000000000 */
[----:B------:R-:W-:Y:S02]  /*2290*/  @P0 SHF.R.U32.HI R4, RZ, 0x10, R5 ;  /* 0x00000010ff040819 */ /* 0x000fe40000011605 */
[----:B------:R-:W-:Y:S02]  /*22a0*/  @P0 R2UR UR6, R2 ;  /* 0x00000000020602ca */ /* 0x000fe400000e0000 */
[----:B------:R-:W-:-:S02]  /*22b0*/  PRMT R0, RZ, 0x654, R0 ;  /* 0x00000654ff007816 */ /* 0x000fc40000000000 */
[----:B------:R-:W-:Y:S02]  /*22c0*/  @P0 R2UR UR4, R4 ;  /* 0x00000000040402ca */ /* 0x000fe400000e0000 */
[----:B------:R1:W-:Y:S03]  /*22d0*/  SYNCS.ARRIVE.TRANS64.RED.A1T0 RZ, [R0+URZ], RZ ;  /* 0x000000ff00ff79a7 */ /* 0x0003e600081004ff */
[----:B------:R-:W-:-:S04]  /*22e0*/  @UP1 UMOV UR40, UR5 ;  /* 0x0000000500281c82 */ /* 0x000fc80008000000 */
[----:B------:R-:W-:-:S04]  /*22f0*/  @UP1 UMOV UR41, UR6 ;  /* 0x0000000600291c82 */ /* 0x000fc80008000000 */
[----:B------:R-:W-:Y:S01]  /*2300*/  @UP1 UMOV UR36, UR4 ;  /* 0x0000000400241c82 */ /* 0x000fe20008000000 */
[----:B------:R-:W-:Y:S05]  /*2310*/  BRA.U !UP0, `(.L_x_40) ;  /* 0x0000000108d47547 */ /* 0x000fea000b800000 */
[----:B------:R-:W2:Y:S01]  /*2320*/  LDCU.128 UR16, c[0x0][0xb10] ;  /* 0x00016200ff1077ac */ /* 0x000ea20008000c00 */
[----:B------:R-:W3:Y:S01]  /*2330*/  LDCU UR12, c[0x0][0xb20] ;  /* 0x00016400ff0c77ac */ /* 0x000ee20008000800 */
[----:B------:R-:W4:Y:S01]  /*2340*/  LDCU UR20, c[0x0][0xb0c] ;  /* 0x00016180ff1477ac */ /* 0x000f220008000800 */
[----:B------:R-:W1:Y:S01]  /*2350*/  LDCU.64 UR8, c[0x0][0xb28] ;  /* 0x00016500ff0877ac */ /* 0x000e620008000a00 */
[----:B------:R-:W-:Y:S02]  /*2360*/  UISETP.NE.AND UP3, UPT, UR42, 0x1, UPT ;  /* 0x000000012a00788c */ /* 0x000fe4000bf65270 */
[----:B--2---:R-:W-:Y:S02]  /*2370*/  UIMAD.WIDE.U32 UR6, UR43, UR19, URZ ;  /* 0x000000132b0672a5 */ /* 0x004fe4000f8e00ff */
[----:B------:R-:W-:Y:S02]  /*2380*/  UIMAD.WIDE.U32 UR4, UR44, UR16, URZ ;  /* 0x000000102c0472a5 */ /* 0x000fe4000f8e00ff */
[----:B------:R-:W-:-:S02]  /*2390*/  UISETP.NE.AND UP0, UPT, UR18, 0x1, UPT ;  /* 0x000000011200788c */ /* 0x000fc4000bf05270 */
[----:B------:R-:W-:Y:S01]  /*23a0*/  UIMAD.WIDE.U32 UR24, UR40, UR19, URZ ;  /* 0x00000013281872a5 */ /* 0x000fe2000f8e00ff */
[----:B------:R-:W-:Y:S02]  /*23b0*/  UMOV UR6, UR7 ;  /* 0x0000000700067c82 */ /* 0x000fe40008000000 */
[----:B------:R-:W-:Y:S01]  /*23c0*/  UMOV UR4, UR5 ;  /* 0x0000000500047c82 */ /* 0x000fe20008000000 */
[----:B---3--:R-:W-:Y:S02]  /*23d0*/  USHF.R.U32.HI UR6, URZ, UR12, UR6 ;  /* 0x0000000cff067299 */ /* 0x008fe40008011606 */
[----:B----4-:R-:W-:Y:S02]  /*23e0*/  UISETP.NE.AND UP2, UPT, UR20, 0x1, UPT ;  /* 0x000000011400788c */ /* 0x010fe4000bf45270 */
[----:B------:R-:W-:Y:S02]  /*23f0*/  USHF.R.U32.HI UR4, URZ, UR17, UR4 ;  /* 0x00000011ff047299 */ /* 0x000fe40008011604 */
[----:B------:R-:W-:-:S02]  /*2400*/  USEL UR5, UR43, UR6, !UP0 ;  /* 0x000000062b057287 */ /* 0x000fc4000c000000 */
[----:B------:R-:W-:Y:S02]  /*2410*/  USEL UR6, UR44, UR4, !UP2 ;  /* 0x000000042c067287 */ /* 0x000fe4000d000000 */
[----:B-1----:R-:W-:Y:S01]  /*2420*/  UIMAD.WIDE.U32 UR10, UR5, UR8, URZ ;  /* 0x00000008050a72a5 */ /* 0x002fe2000f8e00ff */
[----:B------:R-:W-:Y:S01]  /*2430*/  UMOV UR4, UR25 ;  /* 0x0000001900047c82 */ /* 0x000fe20008000000 */
[----:B------:R-:W-:Y:S02]  /*2440*/  UIMAD.WIDE.U32 UR14, UR41, UR16, URZ ;  /* 0x00000010290e72a5 */ /* 0x000fe4000f8e00ff */
[----:B------:R-:W-:-:S03]  /*2450*/  UIMAD.WIDE.U32 UR24, UR6, UR8, URZ ;  /* 0x00000008061872a5 */ /* 0x000fc6000f8e00ff */
[----:B------:R-:W-:Y:S01]  /*2460*/  UMOV UR10, UR11 ;  /* 0x0000000b000a7c82 */ /* 0x000fe20008000000 */
[----:B------:R-:W-:Y:S02]  /*2470*/  USHF.R.U32.HI UR4, URZ, UR12, UR4 ;  /* 0x0000000cff047299 */ /* 0x000fe40008011604 */
[----:B------:R-:W-:Y:S01]  /*2480*/  @UP3 USHF.R.U32.HI UR5, URZ, UR9, UR10 ;  /* 0x00000009ff053299 */ /* 0x000fe2000801160a */
[----:B------:R-:W-:Y:S01]  /*2490*/  UMOV UR14, UR15 ;  /* 0x0000000f000e7c82 */ /* 0x000fe20008000000 */
[----:B------:R-:W-:Y:S01]  /*24a0*/  UMOV UR24, UR25 ;  /* 0x0000001900187c82 */ /* 0x000fe20008000000 */
[----:B------:R-:W-:Y:S02]  /*24b0*/  USHF.R.U32.HI UR17, URZ, UR17, UR14 ;  /* 0x00000011ff117299 */ /* 0x000fe4000801160e */
[----:B------:R-:W-:Y:S02]  /*24c0*/  USEL UR4, UR40, UR4, !UP0 ;  /* 0x0000000428047287 */ /* 0x000fe4000c000000 */
[----:B------:R-:W-:-:S02]  /*24d0*/  @UP3 USHF.R.U32.HI UR6, URZ, UR9, UR24 ;  /* 0x00000009ff063299 */ /* 0x000fc40008011618 */
[----:B------:R-:W-:Y:S02]  /*24e0*/  UIMAD UR7, UR42, UR5, URZ ;  /* 0x000000052a0772a4 */ /* 0x000fe4000f8e02ff */
[----:B------:R-:W-:Y:S02]  /*24f0*/  USEL UR5, UR41, UR17, !UP2 ;  /* 0x0000001129057287 */ /* 0x000fe4000d000000 */
[----:B------:R-:W-:Y:S02]  /*2500*/  UIMAD UR10, UR42, UR6, URZ ;  /* 0x000000062a0a72a4 */ /* 0x000fe4000f8e02ff */
[----:B------:R-:W-:Y:S02]  /*2510*/  UISETP.GE.AND UP0, UPT, UR4, UR7, UPT ;  /* 0x000000070400728c */ /* 0x000fe4000bf06270 */
[----:B------:R-:W-:Y:S02]  /*2520*/  UIMAD.WIDE.U32 UR14, UR4, UR8, URZ ;  /* 0x00000008040e72a5 */ /* 0x000fe4000f8e00ff */
[----:B------:R-:W-:-:S02]  /*2530*/  UISETP.GE.OR UP0, UPT, UR5, UR10, UP0 ;  /* 0x0000000a0500728c */ /* 0x000fc40008706670 */
[----:B------:R-:W-:Y:S02]  /*2540*/  UIMAD.WIDE.U32 UR10, UR5, UR8, URZ ;  /* 0x00000008050a72a5 */ /* 0x000fe4000f8e00ff */
[----:B------:R-:W-:Y:S01]  /*2550*/  UIADD3 UR12, UPT, UPT, -UR4, URZ, URZ ;  /* 0x000000ff040c7290 */ /* 0x000fe2000fffe1ff */
[----:B------:R-:W-:Y:S01]  /*2560*/  UMOV UR8, UR15 ;  /* 0x0000000f00087c82 */ /* 0x000fe20008000000 */
[----:B------:R-:W-:Y:S02]  /*2570*/  UIADD3 UR10, UPT, UPT, -UR5, URZ, URZ ;  /* 0x000000ff050a7290 */ /* 0x000fe4000fffe1ff */
[----:B------:R-:W-:-:S03]  /*2580*/  USHF.R.U32.HI UR8, URZ, UR9, UR8 ;  /* 0x00000009ff087299 */ /* 0x000fc60008011608 */
[----:B------:R-:W-:Y:S01]  /*2590*/  @!UP0 UMOV UR7, UR11 ;  /* 0x0000000b00078c82 */ /* 0x000fe20008000000 */
[----:B------:R-:W-:Y:S02]  /*25a0*/  UIMAD UR12, UR18, UR12, UR40 ;  /* 0x0000000c120c72a4 */ /* 0x000fe4000f8e0228 */
[----:B------:R-:W-:Y:S02]  /*25b0*/  USEL UR8, UR4, UR8, !UP3 ;  /* 0x0000000804087287 */ /* 0x000fe4000d800000 */
[----:B------:R-:W-:Y:S02]  /*25c0*/  @!UP0 USHF.R.U32.HI UR7, URZ, UR9, UR7 ;  /* 0x00000009ff078299 */ /* 0x000fe40008011607 */
[----:B------:R-:W-:Y:S02]  /*25d0*/  UIADD3 UR9, UPT, UPT, -UR8, URZ, URZ ;  /* 0x000000ff08097290 */ /* 0x000fe4000fffe1ff */
[----:B------:R-:W-:Y:S02]  /*25e0*/  @!UP0 USEL UR7, UR5, UR7, !UP3 ;  /* 0x0000000705078287 */ /* 0x000fe4000d800000 */
[----:B------:R-:W-:-:S02]  /*25f0*/  UIMAD UR9, UR42, UR9, UR4 ;  /* 0x000000092a0972a4 */ /* 0x000fc4000f8e0204 */
[----:B------:R-:W-:Y:S02]  /*2600*/  @!UP0 UIADD3 UR8, UPT, UPT, UR8, -UR7, URZ ;  /* 0x8000000708088290 */ /* 0x000fe4000fffe0ff */
[----:B------:R-:W-:Y:S02]  /*2610*/  @!UP0 UIMAD UR7, UR9, UR6, UR7 ;  /* 0x00000006090782a4 */ /* 0x000fe4000f8e0207 */
[----:B------:R-:W-:Y:S02]  /*2620*/  @!UP0 UIMAD UR4, UR42, UR8, UR5 ;  /* 0x000000082a0482a4 */ /* 0x000fe4000f8e0205 */
[----:B------:R-:W-:Y:S02]  /*2630*/  UIMAD UR6, UR20, UR10, UR41 ;  /* 0x0000000a140672a4 */ /* 0x000fe4000f8e0229 */
[----:B------:R-:W-:Y:S01]  /*2640*/  UIMAD UR40, UR4, UR18, UR12 ;  /* 0x00000012042872a4 */ /* 0x000fe2000f8e020c */
[----:B------:R-:W-:Y:S02]  /*2650*/  @!UP0 UMOV UR5, UR7 ;  /* 0x0000000700058c82 */ /* 0x000fe40008000000 */
[----:B------:R-:W-:-:S12]  /*2660*/  UIMAD UR41, UR5, UR20, UR6 ;  /* 0x00000014052972a4 */ /* 0x000fd8000f8e0206 */
.L_x_40:
[----:B------:R-:W2:Y:S02]  /*2670*/  LDCU UR4, c[0x0][0xb30] ;  /* 0x00016600ff0477ac */ /* 0x000ea40008000800 */
[----:B--2---:R-:W-:-:S09]  /*2680*/  UISETP.NE.AND UP0, UPT, UR4, 0x1, UPT ;  /* 0x000000010400788c */ /* 0x004fd2000bf05270 */
[----:B------:R-:W-:Y:S05]  /*2690*/  BRA.U UP0, `(.L_x_41) ;  /* 0x0000000100447547 */ /* 0x000fea000b800000 */
[----:B------:R-:W2:Y:S01]  /*26a0*/  LDCU.128 UR8, c[0x0][0xb10] ;  /* 0x00016200ff0877ac */ /* 0x000ea20008000c00 */
[----:B------:R-:W3:Y:S01]  /*26b0*/  LDCU UR12, c[0x0][0xb0c] ;  /* 0x00016180ff0c77ac */ /* 0x000ee20008000800 */
[----:B------:R-:W4:Y:S01]  /*26c0*/  LDCU UR14, c[0x0][0xb20] ;  /* 0x00016400ff0e77ac */ /* 0x000f220008000800 */
[----:B--2---:R-:W-:Y:S02]  /*26d0*/  UIMAD.WIDE.U32 UR6, UR41, UR8, URZ ;  /* 0x00000008290672a5 */ /* 0x004fe4000f8e00ff */
[----:B------:R-:W-:Y:S02]  /*26e0*/  UIMAD.WIDE.U32 UR4, UR40, UR11, URZ ;  /* 0x0000000b280472a5 */ /* 0x000fe4000f8e00ff */
[----:B---3--:R-:W-:Y:S02]  /*26f0*/  UISETP.NE.AND UP2, UPT, UR12, 0x1, UPT ;  /* 0x000000010c00788c */ /* 0x008fe4000bf45270 */
[----:B------:R-:W-:Y:S01]  /*2700*/  UISETP.NE.AND UP0, UPT, UR10, 0x1, UPT ;  /* 0x000000010a00788c */ /* 0x000fe2000bf05270 */
[----:B------:R-:W-:-:S02]  /*2710*/  UMOV UR6, UR7 ;  /* 0x0000000700067c82 */ /* 0x000fc40008000000 */
[----:B------:R-:W-:Y:S01]  /*2720*/  UMOV UR4, UR5 ;  /* 0x0000000500047c82 */ /* 0x000fe20008000000 */
[----:B------:R-:W-:Y:S02]  /*2730*/  USHF.R.U32.HI UR9, URZ, UR9, UR6 ;  /* 0x00000009ff097299 */ /* 0x000fe40008011606 */
[----:B----4-:R-:W-:Y:S02]  /*2740*/  USHF.R.U32.HI UR4, URZ, UR14, UR4 ;  /* 0x0000000eff047299 */ /* 0x010fe40008011604 */
[----:B------:R-:W-:Y:S02]  /*2750*/  USEL UR5, UR41, UR9, !UP2 ;  /* 0x0000000929057287 */ /* 0x000fe4000d000000 */
[----:B------:R-:W-:-:S04]  /*2760*/  USEL UR4, UR40, UR4, !UP0 ;  /* 0x0000000428047287 */ /* 0x000fc8000c000000 */
[----:B------:R-:W-:Y:S02]  /*2770*/  UIADD3 UR6, UPT, UPT, UR5, -UR4, URZ ;  /* 0x8000000405067290 */ /* 0x000fe4000fffe0ff */
[----:B------:R-:W-:Y:S02]  /*2780*/  UIADD3 UR4, UPT, UPT, -UR5, UR4, URZ ;  /* 0x0000000405047290 */ /* 0x000fe4000fffe1ff */
[----:B------:R-:W-:Y:S02]  /*2790*/  UIMAD UR40, UR6, UR10, UR40 ;  /* 0x0000000a062872a4 */ /* 0x000fe4000f8e0228 */
[----:B------:R-:W-:-:S12]  /*27a0*/  UIMAD UR41, UR4, UR12, UR41 ;  /* 0x0000000c042972a4 */ /* 0x000fd8000f8e0229 */
.L_x_41:
[----:B------:R-:W-:Y:S01]  /*27b0*/  VIADD R11, R11, 0x1 ;  /* 0x000000010b0b7836 */ /* 0x000fe20000000000 */
[----:B------:R-:W-:Y:S01]  /*27c0*/  R2UR UR4, R54 ;  /* 0x00000000360472ca */ /* 0x000fe200000e0000 */
[----:B------:R-:W-:Y:S01]  /*27d0*/  UIADD3 UR28, UPT, UPT, UR40, UR63, URZ ;  /* 0x0000003f281c7290 */ /* 0x000fe2000fffe0ff */
[----:B------:R-:W-:Y:S02]  /*27e0*/  PLOP3.LUT P1, PT, PT, PT, PT, 0x80, 0x8 ;  /* 0x000000000008781c */ /* 0x000fe40003f2f070 */
[----:B------:R-:W-:-:S04]  /*27f0*/  ISETP.NE.AND P0, PT, R11, 0x2, PT ;  /* 0x000000020b00780c */ /* 0x000fc80003f05270 */
[----:B-1----:R-:W-:Y:S02]  /*2800*/  SEL R0, RZ, 0x1, P0 ;  /* 0x00000001ff007807 */ /* 0x002fe40000000000 */
[----:B------:R-:W-:Y:S02]  /*2810*/  SEL R11, R11, RZ, P0 ;  /* 0x000000ff0b0b7207 */ /* 0x000fe40000000000 */
[----:B------:R-:W-:Y:S01]  /*2820*/  LOP3.LUT R10, R10, R0, RZ, 0x3c, !PT ;  /* 0x000000000a0a7212 */ /* 0x000fe200078e3cff */
[----:B------:R-:W-:Y:S01]  /*2830*/  UIADD3 UR24, UPT, UPT, UR41, UR4, URZ ;  /* 0x0000000429187290 */ /* 0x000fe2000fffe0ff */
[----:B------:R-:W-:Y:S11]  /*2840*/  BRA.U UP1, `(.L_x_42) ;  /* 0xffffffed01e07547 */ /* 0x000ff6000b83ffff */
[----:B------:R-:W-:Y:S01]  /*2850*/  UIADD3 UR13, UPT, UPT, UR13, 0x20, URZ ;  /* 0x000000200d0d7890 */ /* 0x000fe2000fffe0ff */
[----:B------:R-:W-:-:S03]  /*2860*/  SHF.L.U32 R2, R12, 0x1f, RZ ;  /* 0x0000001f0c027819 */ /* 0x000fc600000006ff */
[----:B------:R-:W-:-:S09]  /*2870*/  ULEA UR4, UR21, UR13, 0x3 ;  /* 0x0000000d15047291 */ /* 0x000fd2000f8e18ff */
[----:B------:R-:W1:Y:S02]  /*2880*/  SYNCS.PHASECHK.TRANS64.TRYWAIT P0, [UR4], R2 ;  /* 0x00000002ff0075a7 */ /* 0x000e640008001104 */
[----:B-1----:R-:W-:Y:S05]  /*2890*/  @!P0 BRA `(.L_x_43) ;  /* 0x0000005c00948947 */ /* 0x002fea0003800000 */
.L_x_143:
[----:B------:R-:W-:-:S04]  /*28a0*/  UIADD3 UR4, UPT, UPT, UR21, 0x1, URZ ;  /* 0x0000000115047890 */ /* 0x000fc8000fffe0ff */
[----:B------:R-:W-:-:S04]  /*28b0*/  UISETP.NE.AND UP0, UPT, UR4, 0x4, UPT ;  /* 0x000000040400788c */ /* 0x000fc8000bf05270 */
[----:B------:R-:W-:Y:S02]  /*28c0*/  USEL UR6, URZ, 0x1, UP0 ;  /* 0x00000001ff067887 */ /* 0x000fe40008000000 */
[----:B------:R-:W-:-:S04]  /*28d0*/  USEL UR4, UR4, URZ, UP0 ;  /* 0x000000ff04047287 */ /* 0x000fc80008000000 */
[----:B------:R-:W-:Y:S01]  /*28e0*/  ULEA UR5, UR4, UR13, 0x3 ;  /* 0x0000000d04057291 */ /* 0x000fe2000f8e18ff */
[----:B-1----:R-:W-:-:S04]  /*28f0*/  LOP3.LUT R2, R12, UR6, RZ, 0x3c, !PT ;  /* 0x000000060c027c12 */ /* 0x002fc8000f8e3cff */
[----:B------:R-:W-:-:S04]  /*2900*/  SHF.L.U32 R3, R2, 0x1f, RZ ;  /* 0x0000001f02037819 */ /* 0x000fc800000006ff */
[----:B------:R-:W1:Y:S02]  /*2910*/  SYNCS.PHASECHK.TRANS64.TRYWAIT P0, [UR5], R3 ;  /* 0x00000003ff0075a7 */ /* 0x000e640008001105 */
[----:B-1----:R-:W-:Y:S05]  /*2920*/  @!P0 BRA `(.L_x_44) ;  /* 0x0000005c00888947 */ /* 0x002fea0003800000 */
.L_x_145:
[----:B------:R-:W-:-:S04]  /*2930*/  UIADD3 UR4, UPT, UPT, UR4, 0x1, URZ ;  /* 0x0000000104047890 */ /* 0x000fc8000fffe0ff */
[----:B------:R-:W-:-:S04]  /*2940*/  UISETP.NE.AND UP0, UPT, UR4, 0x4, UPT ;  /* 0x000000040400788c */ /* 0x000fc8000bf05270 */
[----:B------:R-:W-:Y:S02]  /*2950*/  USEL UR6, URZ, 0x1, UP0 ;  /* 0x00000001ff067887 */ /* 0x000fe40008000000 */
[----:B------:R-:W-:-:S04]  /*2960*/  USEL UR4, UR4, URZ, UP0 ;  /* 0x000000ff04047287 */ /* 0x000fc80008000000 */
[----:B------:R-:W-:Y:S01]  /*2970*/  ULEA UR5, UR4, UR13, 0x3 ;  /* 0x0000000d04057291 */ /* 0x000fe2000f8e18ff */
[----:B------:R-:W-:-:S04]  /*2980*/  LOP3.LUT R2, R2, UR6, RZ, 0x3c, !PT ;  /* 0x0000000602027c12 */ /* 0x000fc8000f8e3cff */
[----:B-1----:R-:W-:-:S04]  /*2990*/  SHF.L.U32 R3, R2, 0x1f, RZ ;  /* 0x0000001f02037819 */ /* 0x002fc800000006ff */
[----:B------:R-:W1:Y:S02]  /*29a0*/  SYNCS.PHASECHK.TRANS64.TRYWAIT P0, [UR5], R3 ;  /* 0x00000003ff0075a7 */ /* 0x000e640008001105 */
[----:B-1----:R-:W-:Y:S05]  /*29b0*/  @!P0 BRA `(.L_x_45) ;  /* 0x0000005c007c8947 */ /* 0x002fea0003800000 */
.L_x_147:
[----:B------:R-:W-:-:S04]  /*29c0*/  UIADD3 UR4, UPT, UPT, UR4, 0x1, URZ ;  /* 0x0000000104047890 */ /* 0x000fc8000fffe0ff */
[----:B------:R-:W-:-:S04]  /*29d0*/  UISETP.NE.AND UP0, UPT, UR4, 0x4, UPT ;  /* 0x000000040400788c */ /* 0x000fc8000bf05270 */
[----:B------:R-:W-:Y:S02]  /*29e0*/  USEL UR5, URZ, 0x1, UP0 ;  /* 0x00000001ff057887 */ /* 0x000fe40008000000 */
[----:B------:R-:W-:-:S04]  /*29f0*/  USEL UR4, UR4, URZ, UP0 ;  /* 0x000000ff04047287 */ /* 0x000fc80008000000 */
[----:B------:R-:W-:Y:S01]  /*2a00*/  ULEA UR4, UR4, UR13, 0x3 ;  /* 0x0000000d04047291 */ /* 0x000fe2000f8e18ff */
[----:B------:R-:W-:-:S04]  /*2a10*/  LOP3.LUT R2, R2, UR5, RZ, 0x3c, !PT ;  /* 0x0000000502027c12 */ /* 0x000fc8000f8e3cff */
[----:B------:R-:W-:Y:S01]  /*2a20*/  SHF.L.U32 R2, R2, 0x1f, RZ ;  /* 0x0000001f02027819 */ /* 0x000fe200000006ff */
[----:B-1----:R-:W-:-:S07]  /*2a30*/  IMAD.U32 R0, RZ, RZ, UR4 ;  /* 0x00000004ff007e24 */ /* 0x002fce000f8e00ff */
.L_x_46:
[----:B-1----:R1:W2:Y:S02]  /*2a40*/  SYNCS.PHASECHK.TRANS64.TRYWAIT P0, [R0+URZ], R2 ;  /* 0x00000002000075a7 */ /* 0x0022a400080011ff */
[----:B--2---:R-:W-:Y:S05]  /*2a50*/  @!P0 NANOSLEEP.SYNCS 0x989680 ;  /* 0x009896800000895d */ /* 0x004fea0003900000 */
[----:B------:R-:W2:Y:S02]  /*2a60*/  @!P0 SYNCS.PHASECHK.TRANS64 P0, [R0+URZ], R2 ;  /* 0x00000002000085a7 */ /* 0x000ea400080010ff */
[----:B--2---:R-:W-:Y:S05]  /*2a70*/  @P0 EXIT ;  /* 0x000000000000094d */ /* 0x004fea0003800000 */
[----:B------:R-:W-:Y:S05]  /*2a80*/  BRA `(.L_x_46) ;  /* 0xfffffffc00ec7947 */ /* 0x000fea000383ffff */
.L_x_22:
[----:B------:R-:W-:-:S04]  /*2a90*/  UISETP.NE.AND UP0, UPT, UR47, URZ, UPT ;  /* 0x000000ff2f00728c */ /* 0x000fc8000bf05270 */
[----:B------:R-:W-:-:S09]  /*2aa0*/  UISETP.NE.OR UP0, UPT, UR18, 0x1, UP0 ;  /* 0x000000011200788c */ /* 0x000fd20008705670 */
[----:B------:R-:W-:Y:S05]  /*2ab0*/  BRA.U UP0, `(.L_x_47) ;  /* 0x0000000500487547 */ /* 0x000fea000b800000 */
[----:B------:R-:W-:Y:S01]  /*2ac0*/  ISETP.GE.U32.AND P2, PT, R0, 0x2, PT ;  /* 0x000000020000780c */ /* 0x000fe20003f46070 */
[----:B------:R-:W-:Y:S01]  /*2ad0*/  IMAD.MOV.U32 R12, RZ, RZ, 0x1 ;  /* 0x00000001ff0c7424 */ /* 0x000fe200078e00ff */
[----:B------:R-:W-:Y:S02]  /*2ae0*/  CS2R R10, SRZ ;  /* 0x00000000000a7805 */ /* 0x000fe4000001ff00 */
[----:B------:R-:W-:Y:S01]  /*2af0*/  CS2R R8, SRZ ;  /* 0x0000000000087805 */ /* 0x000fe2000001ff00 */
[----:B------:R-:W-:Y:S01]  /*2b00*/  UMOV UR6, 0x400 ;  /* 0x0000040000067882 */ /* 0x000fe20000000000 */
[----:B------:R-:W-:Y:S01]  /*2b10*/  UMOV UR5, URZ ;  /* 0x000000ff00057c82 */ /* 0x000fe20008000000 */
[----:B------:R-:W-:-:S12]  /*2b20*/  ULEA UR6, UR47, UR6, 0x18 ;  /* 0x000000062f067291 */ /* 0x000fd8000f8ec0ff */
.L_x_51:
[----:B------:R-:W-:Y:S02]  /*2b30*/  LEA R2, R8, UR6, 0x3 ;  /* 0x0000000608027c11 */ /* 0x000fe4000f8e18ff */
[----:B------:R-:W-:-:S03]  /*2b40*/  SHF.L.U32 R4, R9, 0x1f, RZ ;  /* 0x0000001f09047819 */ /* 0x000fc600000006ff */
[----:B------:R-:W-:Y:S01]  /*2b50*/  VIADD R5, R2, 0x100 ;  /* 0x0000010002057836 */ /* 0x000fe20000000000 */
[----:B------:R-:W2:Y:S02]  /*2b60*/  SYNCS.PHASECHK.TRANS64.TRYWAIT P0, [R2+URZ+0xf0], R4 ;  /* 0x0000f004020075a7 */ /* 0x000ea400080011ff */
[----:B--2---:R-:W-:Y:S05]  /*2b70*/  @!P0 BRA `(.L_x_48) ;  /* 0x0000005c00248947 */ /* 0x004fea0003800000 */
.L_x_148:
[----:B------:R-:W-:Y:S01]  /*2b80*/  ULEA UR4, UR5, UR6, 0x3 ;  /* 0x0000000605047291 */ /* 0x000fe2000f8e18ff */
[----:B--2---:R-:W-:Y:S01]  /*2b90*/  PRMT R2, RZ, 0x654, R5 ;  /* 0x00000654ff027816 */ /* 0x004fe20000000005 */
[----:B------:R-:W-:Y:S01]  /*2ba0*/  @!P2 IMAD.MOV.U32 R4, RZ, RZ, 0x10 ;  /* 0x00000010ff04a424 */ /* 0x000fe200078e00ff */
[----:B------:R-:W-:Y:S01]  /*2bb0*/  SHF.L.U32 R5, R12, 0x1f, RZ ;  /* 0x0000001f0c057819 */ /* 0x000fe200000006ff */
[----:B------:R-:W-:Y:S01]  /*2bc0*/  UIADD3 UR7, UPT, UPT, UR4, 0x90, URZ ;  /* 0x0000009004077890 */ /* 0x000fe2000fffe0ff */
[----:B------:R2:W-:Y:S05]  /*2bd0*/  SYNCS.ARRIVE.TRANS64.RED.A1T0 RZ, [R2+URZ], RZ ;  /* 0x000000ff02ff79a7 */ /* 0x0005ea00081004ff */
[----:B------:R-:W-:Y:S01]  /*2be0*/  IMAD.U32 R6, RZ, RZ, UR7 ;  /* 0x00000007ff067e24 */ /* 0x000fe2000f8e00ff */
[----:B------:R-:W3:Y:S04]  /*2bf0*/  SYNCS.PHASECHK.TRANS64.TRYWAIT P0, [UR4+0xa0], R5 ;  /* 0x0000a005ff0075a7 */ /* 0x000ee80008001104 */
[----:B------:R-:W-:Y:S01]  /*2c00*/  PRMT R6, R0, 0x654, R6 ;  /* 0x0000065400067816 */ /* 0x000fe20000000006 */
[----:B--23--:R-:W-:Y:S06]  /*2c10*/  @!P0 BRA `(.L_x_49) ;  /* 0x0000005c00108947 */ /* 0x00cfec0003800000 */
.L_x_150:
[----:B------:R-:W-:Y:S01]  /*2c20*/  ULEA UR8, UR5, UR6, 0x4 ;  /* 0x0000000605087291 */ /* 0x000fe2000f8e20ff */
[----:B------:R-:W-:Y:S01]  /*2c30*/  SEL R3, R6, R3, !P2 ;  /* 0x0000000306037207 */ /* 0x000fe20005000000 */
[----:B------:R-:W-:Y:S01]  /*2c40*/  UIADD3 UR9, UPT, UPT, UR4, 0x90, URZ ;  /* 0x0000009004097890 */ /* 0x000fe2000fffe0ff */
[----:B--2---:R-:W-:Y:S01]  /*2c50*/  LEA R2, R11, UR6, 0x3 ;  /* 0x000000060b027c11 */ /* 0x004fe2000f8e18ff */
[----:B------:R-:W-:Y:S01]  /*2c60*/  UIADD3 UR8, UPT, UPT, UR8, 0x120, URZ ;  /* 0x0000012008087890 */ /* 0x000fe2000fffe0ff */
[----:B------:R2:W-:Y:S01]  /*2c70*/  @!P2 SYNCS.ARRIVE.TRANS64.RED RZ, [R3+URZ], R4 ;  /* 0x0000000403ffa9a7 */ /* 0x0005e200080004ff */
[----:B------:R-:W-:Y:S01]  /*2c80*/  UIADD3 UR4, UPT, UPT, UR5, 0x1, URZ ;  /* 0x0000000105047890 */ /* 0x000fe2000fffe0ff */
[----:B------:R-:W-:-:S03]  /*2c90*/  VIADD R8, R8, 0x1 ;  /* 0x0000000108087836 */ /* 0x000fc60000000000 */
[----:B------:R-:W-:Y:S02]  /*2ca0*/  UISETP.NE.AND UP0, UPT, UR4, 0x2, UPT ;  /* 0x000000020400788c */ /* 0x000fe4000bf05270 */
[----:B------:R-:W-:Y:S01]  /*2cb0*/  ISETP.NE.AND P0, PT, R8, 0x2, PT ;  /* 0x000000020800780c */ /* 0x000fe20003f05270 */
[----:B------:R-:W-:Y:S06]  /*2cc0*/  UGETNEXTWORKID.BROADCAST [UR8], [UR9] ;  /* 0x00000000080073ca */ /* 0x000fec0008000100 */
[----:B------:R-:W-:Y:S02]  /*2cd0*/  USEL UR7, URZ, 0x1, UP0 ;  /* 0x00000001ff077887 */ /* 0x000fe40008000000 */
[----:B------:R-:W-:-:S04]  /*2ce0*/  USEL UR5, UR4, URZ, UP0 ;  /* 0x000000ff04057287 */ /* 0x000fc80008000000 */
[----:B------:R-:W-:Y:S02]  /*2cf0*/  LOP3.LUT R12, R12, UR7, RZ, 0x3c, !PT ;  /* 0x000000070c0c7c12 */ /* 0x000fe4000f8e3cff */
[----:B--2---:R-:W-:-:S04]  /*2d00*/  SHF.L.U32 R4, R10, 0x1f, RZ ;  /* 0x0000001f0a047819 */ /* 0x004fc800000006ff */
[----:B------:R-:W2:Y:S02]  /*2d10*/  SYNCS.PHASECHK.TRANS64.TRYWAIT P1, [R2+URZ+0x90], R4 ;  /* 0x00009004020075a7 */ /* 0x000ea400080211ff */
[----:B--2---:R-:W-:Y:S05]  /*2d20*/  @!P1 BRA `(.L_x_50) ;  /* 0x0000005800e49947 */ /* 0x004fea0003800000 */
.L_x_151:
[C---:B--2---:R-:W-:Y:S01]  /*2d30*/  LEA R4, R11.reuse, UR6, 0x4 ;  /* 0x000000060b047c11 */ /* 0x044fe2000f8e20ff */
[----:B------:R-:W-:Y:S01]  /*2d40*/  VIADD R2, R2, 0xa0 ;  /* 0x000000a002027836 */ /* 0x000fe20000000000 */
[----:B------:R-:W-:Y:S01]  /*2d50*/  SEL R8, R8, RZ, P0 ;  /* 0x000000ff08087207 */ /* 0x000fe20000000000 */
[----:B------:R-:W-:-:S03]  /*2d60*/  VIADD R11, R11, 0x1 ;  /* 0x000000010b0b7836 */ /* 0x000fc60000000000 */
[----:B------:R-:W2:Y:S01]  /*2d70*/  LDS.128 R4, [R4+0x120] ;  /* 0x0001200004047984 */ /* 0x000ea20000000c00 */
[----:B------:R-:W-:Y:S02]  /*2d80*/  PRMT R2, RZ, 0x654, R2 ;  /* 0x00000654ff027816 */ /* 0x000fe40000000002 */
[C---:B------:R-:W-:Y:S01]  /*2d90*/  ISETP.NE.AND P1, PT, R11.reuse, 0x2, PT ;  /* 0x000000020b00780c */ /* 0x040fe20003f25270 */
[----:B------:R-:W-:Y:S01]  /*2da0*/  @!PT LDS RZ, [RZ] ;  /* 0x00000000fffff984 */ /* 0x000fe20000000800 */
[----:B------:R-:W-:Y:S01]  /*2db0*/  @!PT LDS RZ, [RZ] ;  /* 0x00000000fffff984 */ /* 0x000fe20000000800 */
[----:B------:R-:W-:Y:S01]  /*2dc0*/  @!PT LDS RZ, [RZ] ;  /* 0x00000000fffff984 */ /* 0x000fe20000000800 */
[----:B------:R-:W-:Y:S01]  /*2dd0*/  @!PT LDS RZ, [RZ] ;  /* 0x00000000fffff984 */ /* 0x000fe20000000800 */
[----:B------:R3:W-:Y:S06]  /*2de0*/  MEMBAR.ALL.CTA ;  /* 0x0000000000007992 */ /* 0x0007ec0000008000 */
[----:B---3--:R-:W3:Y:S01]  /*2df0*/  FENCE.VIEW.ASYNC.S ;  /* 0x00000000000073c6 */ /* 0x008ee20000000000 */
[----:B------:R-:W-:Y:S01]  /*2e00*/  SEL R11, R11, RZ, P1 ;  /* 0x000000ff0b0b7207 */ /* 0x000fe20000800000 */
[----:B---3--:R3:W-:Y:S01]  /*2e10*/  SYNCS.ARRIVE.TRANS64.RED.A1T0 RZ, [R2+URZ], RZ ;  /* 0x000000ff02ff79a7 */ /* 0x0087e200081004ff */
[----:B--2---:R-:W-:-:S02]  /*2e20*/  LOP3.LUT P3, RZ, R6, 0x1, RZ, 0xc0, !PT ;  /* 0x0000000106ff7812 */ /* 0x004fc4000786c0ff */
[----:B------:R-:W-:-:S04]  /*2e30*/  SEL R4, RZ, 0x1, P1 ;  /* 0x00000001ff047807 */ /* 0x000fc80000800000 */
[----:B------:R-:W-:Y:S02]  /*2e40*/  LOP3.LUT R10, R10, R4, RZ, 0x3c, !PT ;  /* 0x000000040a0a7212 */ /* 0x000fe400078e3cff */
[----:B---3--:R-:W-:-:S04]  /*2e50*/  SEL R2, RZ, 0x1, P0 ;  /* 0x00000001ff027807 */ /* 0x008fc80000000000 */
[----:B------:R-:W-:Y:S01]  /*2e60*/  LOP3.LUT R9, R9, R2, RZ, 0x3c, !PT ;  /* 0x0000000209097212 */ /* 0x000fe200078e3cff */
[----:B------:R-:W-:Y:S06]  /*2e70*/  @P3 BRA `(.L_x_51) ;  /* 0xfffffffc002c3947 */ /* 0x000fec000383ffff */
[----:B------:R-:W-:Y:S01]  /*2e80*/  ULEA UR4, UR5, UR6, 0x3 ;  /* 0x0000000605047291 */ /* 0x000fe2000f8e18ff */
[----:B------:R-:W-:-:S08]  /*2e90*/  SHF.L.U32 R2, R12, 0x1f, RZ ;  /* 0x0000001f0c027819 */ /* 0x000fd000000006ff */
[----:B------:R-:W2:Y:S02]  /*2ea0*/  SYNCS.PHASECHK.TRANS64 P0, [UR4+0xa0], R2 ;  /* 0x0000a002ff0075a7 */ /* 0x000ea40008001004 */
[----:B--2---:R-:W-:Y:S05]  /*2eb0*/  @P0 BRA `(.L_x_52) ;  /* 0x0000000000080947 */ /* 0x004fea0003800000 */
[----:B------:R-:W2:Y:S02]  /*2ec0*/  SYNCS.PHASECHK.TRANS64.TRYWAIT P0, [UR4+0xa0], R2 ;  /* 0x0000a002ff0075a7 */ /* 0x000ea40008001104 */
[----:B--2---:R-:W-:Y:S05]  /*2ed0*/  @!P0 BRA `(.L_x_53) ;  /* 0x00000058008c8947 */ /* 0x004fea0003800000 */
.L_x_52:
[----:B------:R-:W-:-:S04]  /*2ee0*/  UIADD3 UR7, UPT, UPT, UR5, 0x1, URZ ;  /* 0x0000000105077890 */ /* 0x000fc8000fffe0ff */
[----:B------:R-:W-:-:S04]  /*2ef0*/  UISETP.NE.AND UP0, UPT, UR7, 0x2, UPT ;  /* 0x000000020700788c */ /* 0x000fc8000bf05270 */
[----:B------:R-:W-:Y:S02]  /*2f00*/  USEL UR8, URZ, 0x1, UP0 ;  /* 0x00000001ff087887 */ /* 0x000fe40008000000 */
[----:B------:R-:W-:-:S04]  /*2f10*/  USEL UR7, UR7, URZ, UP0 ;  /* 0x000000ff07077287 */ /* 0x000fc80008000000 */
[----:B------:R-:W-:Y:S01]  /*2f20*/  ULEA UR7, UR7, UR6, 0x3 ;  /* 0x0000000607077291 */ /* 0x000fe2000f8e18ff */
[----:B--2---:R-:W-:-:S04]  /*2f30*/  LOP3.LUT R2, R12, UR8, RZ, 0x3c, !PT ;  /* 0x000000080c027c12 */ /* 0x004fc8000f8e3cff */
[----:B------:R-:W-:-:S04]  /*2f40*/  SHF.L.U32 R0, R2, 0x1f, RZ ;  /* 0x0000001f02007819 */ /* 0x000fc800000006ff */
[----:B------:R-:W2:Y:S02]  /*2f50*/  SYNCS.PHASECHK.TRANS64 P0, [UR7+0xa0], R0 ;  /* 0x0000a000ff0075a7 */ /* 0x000ea40008001007 */
[----:B-12---:R-:W-:Y:S05]  /*2f60*/  @P0 EXIT ;  /* 0x000000000000094d */ /* 0x006fea0003800000 */
[----:B------:R-:W-:Y:S02]  /*2f70*/  SHF.L.U32 R2, R2, 0x1f, RZ ;  /* 0x0000001f02027819 */ /* 0x000fe400000006ff */
[----:B------:R-:W-:-:S07]  /*2f80*/  MOV R0, UR7 ;  /* 0x0000000700007c02 */ /* 0x000fce0008000f00 */
.L_x_54:
[----:B-1----:R1:W2:Y:S02]  /*2f90*/  SYNCS.PHASECHK.TRANS64.TRYWAIT P0, [R0+URZ+0xa0], R2 ;  /* 0x0000a002000075a7 */ /* 0x0022a400080011ff */
[----:B--2---:R-:W-:Y:S05]  /*2fa0*/  @!P0 NANOSLEEP.SYNCS 0x989680 ;  /* 0x009896800000895d */ /* 0x004fea0003900000 */
[----:B------:R-:W2:Y:S02]  /*2fb0*/  @!P0 SYNCS.PHASECHK.TRANS64 P0, [R0+URZ+0xa0], R2 ;  /* 0x0000a002000085a7 */ /* 0x000ea400080010ff */
[----:B--2---:R-:W-:Y:S05]  /*2fc0*/  @P0 EXIT ;  /* 0x000000000000094d */ /* 0x004fea0003800000 */
[----:B------:R-:W-:Y:S05]  /*2fd0*/  BRA `(.L_x_54) ;  /* 0xfffffffc00ec7947 */ /* 0x000fea000383ffff */
.L_x_47:
[----:B------:R-:W-:Y:S05]  /*2fe0*/  BRA.U UP4, `(.L_x_55) ;  /* 0x0000001104447547 */ /* 0x000fea000b800000 */
[----:B------:R-:W-:Y:S01]  /*2ff0*/  UMOV UR4, 0x40 ;  /* 0x0000004000047882 */ /* 0x000fe20000000000 */
[----:B------:R-:W-:Y:S01]  /*3000*/  NOP ;  /* 0x0000000000007918 */ /* 0x000fe20000000000 */
[----:B------:R-:W-:Y:S01]  /*3010*/  ULEA UR5, UR47, UR4, 0x18 ;  /* 0x000000042f057291 */ /* 0x000fe2000f8ec0ff */
[----:B------:R-:W-:Y:S02]  /*3020*/  UMOV UR6, 0x400 ;  /* 0x0000040000067882 */ /* 0x000fe40000000000 */
[----:B------:R-:W-:-:S06]  /*3030*/  ULEA UR6, UR47, UR6, 0x18 ;  /* 0x000000062f067291 */ /* 0x000fcc000f8ec0ff */
[----:B------:R-:W2:Y:S02]  /*3040*/  LDS.U8 R0, [UR5+0x1c] ;  /* 0x00001c05ff007984 */ /* 0x000ea40008000000 */
[----:B--2---:R-:W-:-:S13]  /*3050*/  ISETP.NE.AND P0, PT, R0, RZ, PT ;  /* 0x000000ff0000720c */ /* 0x004fda0003f05270 */
[----:B------:R-:W-:Y:S05]  /*3060*/  @P0 BRA `(.L_x_56) ;  /* 0x0000000000580947 */ /* 0x000fea0003800000 */
[----:B------:R-:W-:-:S13]  /*3070*/  ELECT P0, URZ, PT ;  /* 0x0000000000ff782f */ /* 0x000fda0003800000 */
[----:B------:R-:W-:Y:S05]  /*3080*/  @!P0 BRA `(.L_x_57) ;  /* 0x0000000000608947 */ /* 0x000fea0003800000 */
[----:B------:R-:W-:Y:S01]  /*3090*/  UMOV UR4, 0x10 ;  /* 0x0000001000047882 */ /* 0x000fe20000000000 */
[----:B------:R-:W-:Y:S01]  /*30a0*/  HFMA2 R0, -RZ, RZ, 0, 5.9604644775390625e-08 ;  /* 0x00000001ff007431 */ /* 0x000fe200000001ff */
[----:B------:R-:W-:-:S03]  /*30b0*/  MOV R3, 0xffff ;  /* 0x0000ffff00037802 */ /* 0x000fc60000000f00 */
[----:B------:R-:W-:Y:S04]  /*30c0*/  DEPBAR.LE SB2, 0x36 ;  /* 0x0000ad800000791a */ /* 0x000fe80000000000 */
[----:B------:R-:W2:Y:S02]  /*30d0*/  UTCATOMSWS.FIND_AND_SET.ALIGN UP0, UR4, UR4 ;  /* 0x00000004000475e3 */ /* 0x000ea40008000800 */
[----:B--2---:R-:W-:Y:S01]  /*30e0*/  MOV R4, UR4 ;  /* 0x0000000400047c02 */ /* 0x004fe20008000f00 */
[----:B------:R-:W-:Y:S06]  /*30f0*/  BRA.U UP0, `(.L_x_58) ;  /* 0x0000000100187547 */ /* 0x000fec000b800000 */
.L_x_59:
[----:B------:R-:W-:Y:S05]  /*3100*/  NANOSLEEP 0x64 ;  /* 0x000000640000795d */ /* 0x000fea0003800000 */
[----:B------:R-:W-:-:S05]  /*3110*/  UMOV UR4, 0x10 ;  /* 0x0000001000047882 */ /* 0x000fca0000000000 */
[----:B------:R-:W-:Y:S04]  /*3120*/  DEPBAR.LE SB2, 0x36 ;  /* 0x0000ad800000791a */ /* 0x000fe80000000000 */
[----:B------:R-:W2:Y:S02]  /*3130*/  UTCATOMSWS.FIND_AND_SET.ALIGN UP0, UR4, UR4 ;  /* 0x00000004000475e3 */ /* 0x000ea40008000800 */
[----:B--2---:R-:W-:Y:S01]  /*3140*/  MOV R4, UR4 ;  /* 0x0000000400047c02 */ /* 0x004fe20008000f00 */
[----:B------:R-:W-:Y:S05]  /*3150*/  BRA.U !UP0, `(.L_x_59) ;  /* 0xfffffffd08e87547 */ /* 0x000fea000b83ffff */
.L_x_58:
[-C--:B------:R-:W-:Y:S02]  /*3160*/  SHF.L.U32 R3, R3, R4.reuse, RZ ;  /* 0x0000000403037219 */ /* 0x080fe400000006ff */
[----:B------:R-:W-:Y:S01]  /*3170*/  SHF.L.U32 R0, R0, R4, RZ ;  /* 0x0000000400007219 */ /* 0x000fe200000006ff */
[----:B------:R-:W-:Y:S02]  /*3180*/  IMAD.SHL.U32 R4, R4, 0x20, RZ ;  /* 0x0000002004047824 */ /* 0x000fe400078e00ff */
[----:B------:R2:W-:Y:S04]  /*3190*/  ATOMS.OR RZ, [UR5+0x14], R3 ;  /* 0x00001403ffff798c */ /* 0x0005e8000b000005 */
[----:B------:R2:W-:Y:S04]  /*31a0*/  ATOMS.OR RZ, [UR5+0x18], R0 ;  /* 0x00001800ffff798c */ /* 0x0005e8000b000005 */
[----:B------:R2:W-:Y:S01]  /*31b0*/  STS [UR6+0x140], R4 ;  /* 0x00014004ff007988 */ /* 0x0005e20008000806 */
[----:B------:R-:W-:Y:S05]  /*31c0*/  BRA `(.L_x_57) ;  /* 0x0000000000107947 */ /* 0x000fea0003800000 */
.L_x_56:
[----:B------:R-:W-:Y:S02]  /*31d0*/  MOV R0, 0xffffffff ;  /* 0xffffffff00007802 */ /* 0x000fe40000000f00 */
[----:B------:R-:W-:-:S03]  /*31e0*/  MOV R4, 0x3210 ;  /* 0x0000321000047802 */ /* 0x000fc60000000f00 */
[----:B------:R2:W-:Y:S04]  /*31f0*/  STS [UR6+0x140], R0 ;  /* 0x00014000ff007988 */ /* 0x0005e80008000806 */
[----:B-12--5:R-:W-:Y:S05]  /*3200*/  CALL.REL.NOINC `($__internal_1_$__cuda_sm10x_tcgen05_guardrail_trap_phase_invalid_during_alloc) ;  /* 0x0000005c00d87944 */ /* 0x026fea0003c00000 */
.L_x_57:
[----:B------:R-:W-:Y:S05]  /*3210*/  WARPSYNC.ALL ;  /* 0x0000000000007948 */ /* 0x000fea0003800000 */
[----:B------:R-:W3:Y:S01]  /*3220*/  S2UR UR4, SR_CgaCtaId ;  /* 0x00000000000479c3 */ /* 0x000ee20000008800 */
[----:B------:R-:W-:Y:S01]  /*3230*/  UMOV UR41, 0x400 ;  /* 0x0000040000297882 */ /* 0x000fe20000000000 */
[----:B------:R-:W-:-:S06]  /*3240*/  NOP ;  /* 0x0000000000007918 */ /* 0x000fcc0000000000 */
[----:B------:R-:W-:Y:S06]  /*3250*/  BAR.ARV 0x6, 0xa0 ;  /* 0x0182800000007b1d */ /* 0x000fec0000002000 */
[----:B------:R-:W4:Y:S01]  /*3260*/  LDCU UR6, c[0x0][0x38c] ;  /* 0x00007180ff0677ac */ /* 0x000f220008000800 */
[----:B------:R-:W-:Y:S01]  /*3270*/  LOP3.LUT R2, R2, 0xffff, RZ, 0xc0, !PT ;  /* 0x0000ffff02027812 */ /* 0x000fe200078ec0ff */
[----:B------:R-:W-:Y:S01]  /*3280*/  IMAD.MOV.U32 R11, RZ, RZ, 0x1 ;  /* 0x00000001ff0b7424 */ /* 0x000fe200078e00ff */
[----:B------:R-:W-:Y:S01]  /*3290*/  CS2R R8, SRZ ;  /* 0x0000000000087805 */ /* 0x000fe2000001ff00 */
[----:B------:R-:W1:Y:S01]  /*32a0*/  LDCU UR7, c[0x0][0x38c] ;  /* 0x00007180ff0777ac */ /* 0x000e620008000800 */
[----:B------:R-:W-:Y:S01]  /*32b0*/  R2UR UR42, R2 ;  /* 0x00000000022a72ca */ /* 0x000fe200000e0000 */
[----:B------:R-:W-:Y:S01]  /*32c0*/  IMAD.MOV.U32 R10, RZ, RZ, RZ ;  /* 0x000000ffff0a7224 */ /* 0x000fe200078e00ff */
[----:B------:R-:W-:Y:S01]  /*32d0*/  UMOV UR45, URZ ;  /* 0x000000ff002d7c82 */ /* 0x000fe20008000000 */
[----:B------:R-:W-:Y:S01]  /*32e0*/  UMOV UR39, URZ ;  /* 0x000000ff00277c82 */ /* 0x000fe20008000000 */
[----:B---3--:R-:W-:Y:S01]  /*32f0*/  ULEA UR41, UR4, UR41, 0x18 ;  /* 0x0000002904297291 */ /* 0x008fe2000f8ec0ff */
[----:B------:R-:W-:Y:S01]  /*3300*/  UMOV UR62, 0x0 ;  /* 0x00000000003e7882 */ /* 0x000fe20000000000 */
[----:B------:R-:W-:-:S02]  /*3310*/  UMOV UR63, 0x4200910 ;  /* 0x04200910003f7882 */ /* 0x000fc40000000000 */
[----:B------:R-:W-:Y:S02]  /*3320*/  UIADD3 UR5, UPT, UPT, UR41, 0x8800, URZ ;  /* 0x0000880029057890 */ /* 0x000fe4000fffe0ff */
[----:B------:R-:W-:Y:S02]  /*3330*/  UIADD3 UR4, UPT, UPT, UR41, 0x18800, URZ ;  /* 0x0001880029047890 */ /* 0x000fe4000fffe0ff */
[----:B----4-:R-:W-:Y:S01]  /*3340*/  UIADD3 UR6, UPT, UPT, UR6, 0x3f, URZ ;  /* 0x0000003f06067890 */ /* 0x010fe2000fffe0ff */
[----:B--2---:R-:W2:Y:S01]  /*3350*/  LDS R0, [UR41+0x140] ;  /* 0x00014029ff007984 */ /* 0x004ea20008000800 */
[----:B------:R-:W-:Y:S02]  /*3360*/  USHF.R.U32.HI UR5, URZ, 0x4, UR5 ;  /* 0x00000004ff057899 */ /* 0x000fe40008011605 */
[----:B------:R-:W-:Y:S02]  /*3370*/  USHF.R.S32.HI UR47, URZ, 0x1f, UR6 ;  /* 0x0000001fff2f7899 */ /* 0x000fe40008011406 */
[----:B------:R-:W-:-:S02]  /*3380*/  USHF.R.U32.HI UR4, URZ, 0x4, UR4 ;  /* 0x00000004ff047899 */ /* 0x000fc40008011604 */
[----:B------:R-:W-:Y:S02]  /*3390*/  ULEA.HI UR47, UR47, UR6, URZ, 0x6 ;  /* 0x000000062f2f7291 */ /* 0x000fe4000f8f30ff */
[----:B------:R-:W-:Y:S02]  /*33a0*/  ULOP3.LUT UR5, UR5, 0x3fff, URZ, 0xc0, !UPT ;  /* 0x00003fff05057892 */ /* 0x000fe4000f8ec0ff */
[----:B------:R-:W-:Y:S02]  /*33b0*/  USHF.R.S32.HI UR47, URZ, 0x6, UR47 ;  /* 0x00000006ff2f7899 */ /* 0x000fe4000801142f */
[----:B------:R-:W-:Y:S02]  /*33c0*/  ULOP3.LUT UR4, UR4, 0x3fff, URZ, 0xc0, !UPT ;  /* 0x00003fff04047892 */ /* 0x000fe4000f8ec0ff */
[----:B------:R-:W-:Y:S01]  /*33d0*/  UISETP.LT.AND UP0, UPT, UR47, 0x1, UPT ;  /* 0x000000012f00788c */ /* 0x000fe2000bf01270 */
[----:B------:R-:W-:Y:S01]  /*33e0*/  UMOV UR60, 0x0 ;  /* 0x00000000003c7882 */ /* 0x000fe20000000000 */
[----:B------:R-:W-:-:S02]  /*33f0*/  UMOV UR61, 0x4200910 ;  /* 0x04200910003d7882 */ /* 0x000fc40000000000 */
[----:B------:R-:W-:Y:S01]  /*3400*/  USEL UR64, UR47, 0x1, !UP0 ;  /* 0x000000012f407887 */ /* 0x000fe2000c000000 */
[----:B------:R-:W-:Y:S01]  /*3410*/  UMOV UR58, 0x0 ;  /* 0x00000000003a7882 */ /* 0x000fe20000000000 */
[----:B------:R-:W-:Y:S01]  /*3420*/  UMOV UR59, 0x4200910 ;  /* 0x04200910003b7882 */ /* 0x000fe20000000000 */
[----:B------:R-:W-:Y:S01]  /*3430*/  UMOV UR56, 0x0 ;  /* 0x0000000000387882 */ /* 0x000fe20000000000 */
[----:B------:R-:W-:Y:S01]  /*3440*/  UMOV UR57, 0x4200910 ;  /* 0x0420091000397882 */ /* 0x000fe20000000000 */
[----:B------:R-:W-:Y:S01]  /*3450*/  UMOV UR54, 0x0 ;  /* 0x0000000000367882 */ /* 0x000fe20000000000 */
[----:B------:R-:W-:Y:S01]  /*3460*/  UMOV UR55, 0x4200910 ;  /* 0x0420091000377882 */ /* 0x000fe20000000000 */
[----:B------:R-:W-:Y:S01]  /*3470*/  UMOV UR52, 0x0 ;  /* 0x0000000000347882 */ /* 0x000fe20000000000 */
[----:B------:R-:W-:Y:S01]  /*3480*/  UMOV UR53, 0x4200910 ;  /* 0x0420091000357882 */ /* 0x000fe20000000000 */
[----:B------:R-:W-:Y:S02]  /*3490*/  ULOP3.LUT UR43, UR5, 0x10000, URZ, 0xfc, !UPT ;  /* 0x00010000052b7892 */ /* 0x000fe4000f8efcff */
[----:B------:R-:W-:-:S02]  /*34a0*/  ULOP3.LUT UR44, UR4, 0x10000, URZ, 0xfc, !UPT ;  /* 0x00010000042c7892 */ /* 0x000fc4000f8efcff */
[----:B------:R-:W-:Y:S02]  /*34b0*/  UIADD3 UR64, UPT, UPT, -UR64, URZ, URZ ;  /* 0x000000ff40407290 */ /* 0x000fe4000fffe1ff */
[----:B-1----:R-:W-:Y:S01]  /*34c0*/  UISETP.GE.AND UP4, UPT, UR7, 0x1, UPT ;  /* 0x000000010700788c */ /* 0x002fe2000bf86270 */
[----:B------:R-:W-:Y:S01]  /*34d0*/  UMOV UR50, 0x0 ;  /* 0x0000000000327882 */ /* 0x000fe20000000000 */
[----:B------:R-:W-:Y:S01]  /*34e0*/  UMOV UR51, 0x4200910 ;  /* 0x0420091000337882 */ /* 0x000fe20000000000 */
[----:B------:R-:W-:Y:S01]  /*34f0*/  UMOV UR48, 0x0 ;  /* 0x0000000000307882 */ /* 0x000fe20000000000 */
[----:B--2---:R-:W-:Y:S01]  /*3500*/  R2UR UR65, R0 ;  /* 0x00000000004172ca */ /* 0x004fe200000e0000 */
[----:B------:R-:W-:-:S14]  /*3510*/  UMOV UR49, 0x4200910 ;  /* 0x0420091000317882 */ /* 0x000fdc0000000000 */
.L_x_66:
[----:B------:R-:W-:Y:S02]  /*3520*/  LEA R0, R10, UR41, 0x3 ;  /* 0x000000290a007c11 */ /* 0x000fe4000f8e18ff */
[----:B------:R-:W-:Y:S02]  /*3530*/  SHF.L.U32 R2, R9, 0x1f, RZ ;  /* 0x0000001f09027819 */ /* 0x000fe400000006ff */
[----:B------:R-:W-:Y:S01]  /*3540*/  PLOP3.LUT P0, PT, PT, PT, UP4, 0x80, 0x8 ;  /* 0x000000000008781c */ /* 0x000fe20003f0f048 */
[----:B------:R-:W-:Y:S01]  /*3550*/  VIADD R3, R0, 0xa0 ;  /* 0x000000a000037836 */ /* 0x000fe20000000000 */
[----:B-1----:R-:W1:Y:S02]  /*3560*/  SYNCS.PHASECHK.TRANS64.TRYWAIT P1, [R0+URZ+0x90], R2 ;  /* 0x00009002000075a7 */ /* 0x002e6400080211ff */
[----:B-1-3--:R-:W-:Y:S09]  /*3570*/  @!P1 BRA `(.L_x_60) ;  /* 0x0000005000fc9947 */ /* 0x00aff20003800000 */
.L_x_153:
[----:B------:R-:W-:Y:S01]  /*3580*/  LEA R4, R10, UR41, 0x4 ;  /* 0x000000290a047c11 */ /* 0x000fe2000f8e20ff */
[----:B------:R-:W-:Y:S01]  /*3590*/  @UP4 ULEA UR4, UR39, UR41, 0x3 ;  /* 0x0000002927044291 */ /* 0x000fe2000f8e18ff */
[----:B------:R-:W-:Y:S01]  /*35a0*/  PLOP3.LUT P2, PT, PT, PT, PT, 0x80, 0x8 ;  /* 0x000000000008781c */ /* 0x000fe20003f4f070 */
[----:B------:R-:W-:Y:S01]  /*35b0*/  ULEA UR46, UR45, UR41, 0x3 ;  /* 0x000000292d2e7291 */ /* 0x000fe2000f8e18ff */
[----:B------:R-:W-:Y:S02]  /*35c0*/  PRMT R3, RZ, 0x654, R3 ;  /* 0x00000654ff037816 */ /* 0x000fe40000000003 */
[----:B------:R-:W2:Y:S01]  /*35d0*/  LDS.128 R4, [R4+0x120] ;  /* 0x0001200004047984 */ /* 0x000ea20000000c00 */
[----:B-1----:R-:W-:Y:S02]  /*35e0*/  @P0 SHF.L.U32 R2, R8, 0x1f, RZ ;  /* 0x0000001f08020819 */ /* 0x002fe400000006ff */
[----:B------:R-:W-:Y:S01]  /*35f0*/  SHF.L.U32 R0, R11, 0x1f, RZ ;  /* 0x0000001f0b007819 */ /* 0x000fe200000006ff */
[----:B------:R-:W-:Y:S01]  /*3600*/  @!PT LDS RZ, [RZ] ;  /* 0x00000000fffff984 */ /* 0x000fe20000000800 */
[----:B------:R-:W-:Y:S01]  /*3610*/  @!PT LDS RZ, [RZ] ;  /* 0x00000000fffff984 */ /* 0x000fe20000000800 */
[----:B------:R-:W-:Y:S01]  /*3620*/  @!PT LDS RZ, [RZ] ;  /* 0x00000000fffff984 */ /* 0x000fe20000000800 */
[----:B------:R-:W-:Y:S01]  /*3630*/  @!PT LDS RZ, [RZ] ;  /* 0x00000000fffff984 */ /* 0x000fe20000000800 */
[----:B------:R1:W-:Y:S06]  /*3640*/  MEMBAR.ALL.CTA ;  /* 0x0000000000007992 */ /* 0x0003ec0000008000 */
[----:B-1----:R-:W1:Y:S02]  /*3650*/  FENCE.VIEW.ASYNC.S ;  /* 0x00000000000073c6 */ /* 0x002e640000000000 */
[----:B-1----:R1:W-:Y:S01]  /*3660*/  SYNCS.ARRIVE.TRANS64.RED.A1T0 RZ, [R3+URZ], RZ ;  /* 0x000000ff03ff79a7 */ /* 0x0023e200081004ff */
[----:B------:R1:W3:Y:S01]  /*3670*/  @P0 SYNCS.PHASECHK.TRANS64.TRYWAIT P2, [UR4], R2 ;  /* 0x00000002ff0005a7 */ /* 0x0002e20008041104 */
[----:B------:R-:W-:Y:S01]  /*3680*/  ULEA.HI UR4, UR45, UR45, URZ, 0x1 ;  /* 0x0000002d2d047291 */ /* 0x000fe2000f8f08ff */
[----:B--2---:R-:W-:-:S03]  /*3690*/  LOP3.LUT P1, RZ, R6, 0x1, RZ, 0xc0, !PT ;  /* 0x0000000106ff7812 */ /* 0x004fc6000782c0ff */
[----:B------:R-:W-:Y:S02]  /*36a0*/  USHF.L.U32 UR5, UR4, 0x6, URZ ;  /* 0x0000000604057899 */ /* 0x000fe400080006ff */
[----:B------:R-:W-:Y:S02]  /*36b0*/  ULOP3.LUT UR36, UR4, 0xffe, URZ, 0xc0, !UPT ;  /* 0x00000ffe04247892 */ /* 0x000fe4000f8ec0ff */
[----:B------:R-:W-:Y:S02]  /*36c0*/  ULOP3.LUT UR4, UR5, 0xffffff80, URZ, 0xc0, !UPT ;  /* 0xffffff8005047892 */ /* 0x000fe4000f8ec0ff */
[----:B------:R-:W-:Y:S02]  /*36d0*/  UIADD3 UR36, UPT, UPT, -UR36, UR45, URZ ;  /* 0x0000002d24247290 */ /* 0x000fe4000fffe1ff */
[----:B------:R-:W-:Y:S01]  /*36e0*/  UIADD3 UR4, UPT, UPT, UR65, UR4, URZ ;  /* 0x0000000441047290 */ /* 0x000fe2000fffe0ff */
[----:B------:R-:W2:Y:S03]  /*36f0*/  SYNCS.PHASECHK.TRANS64.TRYWAIT P0, [UR46+0xd0], R0 ;  /* 0x0000d000ff0075a7 */ /* 0x000ea6000800112e */
[----:B------:R-:W-:Y:S01]  /*3700*/  ULEA UR36, UR36, UR4, 0x14 ;  /* 0x0000000424247291 */ /* 0x000fe2000f8ea0ff */
[----:B-123--:R-:W-:Y:S11]  /*3710*/  @!P0 BRA `(.L_x_61) ;  /* 0x0000005000a88947 */ /* 0x00eff60003800000 */
.L_x_155:
[----:B------:R-:W-:Y:S01]  /*3720*/  IADD3 R10, PT, PT, R10, 0x1, RZ ;  /* 0x000000010a0a7810 */ /* 0x000fe20007ffe0ff */
[----:B------:R-:W-:Y:S06]  /*3730*/  BRA.U !UP4, `(.L_x_62) ;  /* 0x000000050c107547 */ /* 0x000fec000b800000 */
[----:B------:R-:W-:Y:S01]  /*3740*/  UPLOP3.LUT UP2, UPT, UPT, UPT, UPT, 0x40, 0x4 ;  /* 0x000000000004789c */ /* 0x000fe20003f4e870 */
[----:B------:R-:W-:Y:S01]  /*3750*/  UMOV UR38, UR64 ;  /* 0x0000004000267c82 */ /* 0x000fe20008000000 */
[----:B------:R-:W-:Y:S01]  /*3760*/  UMOV UR37, UR47 ;  /* 0x0000002f00257c82 */ /* 0x000fe20008000000 */
[----:B------:R-:W-:-:S08]  /*3770*/  UMOV UR5, UR39 ;  /* 0x0000002700057c82 */ /* 0x000fd00008000000 */
.L_x_65:
[----:B------:R-:W-:Y:S02]  /*3780*/  UIADD3 UR38, UPT, UPT, UR38, 0x1, URZ ;  /* 0x0000000126267890 */ /* 0x000fe4000fffe0ff */
[----:B------:R-:W-:Y:S02]  /*3790*/  ULEA UR7, UR5, UR41, 0x3 ;  /* 0x0000002905077291 */ /* 0x000fe4000f8e18ff */
[----:B------:R-:W-:Y:S01]  /*37a0*/  UISETP.NE.AND UP3, UPT, UR38, URZ, UPT ;  /* 0x000000ff2600728c */ /* 0x000fe2000bf65270 */
[----:B--23--:R-:W-:Y:S10]  /*37b0*/  @P2 BRA `(.L_x_63) ;  /* 0x00000000000c2947 */ /* 0x00cff40003800000 */
[----:B-1----:R-:W-:Y:S04]  /*37c0*/  SHF.L.U32 R2, R8, 0x1f, RZ ;  /* 0x0000001f08027819 */ /* 0x002fe800000006ff */
[----:B------:R-:W1:Y:S02]  /*37d0*/  SYNCS.PHASECHK.TRANS64.TRYWAIT P0, [UR7], R2 ;  /* 0x00000002ff0075a7 */ /* 0x000e640008001107 */
[----:B-1----:R-:W-:Y:S05]  /*37e0*/  @!P0 BRA `(.L_x_64) ;  /* 0x00000050008c8947 */ /* 0x002fea0003800000 */
.L_x_63:
[----:B------:R-:W-:Y:S01]  /*37f0*/  UISETP.NE.AND UP0, UPT, UR37, 0x1, UPT ;  /* 0x000000012500788c */ /* 0x000fe2000bf05270 */
[----:B------:R-:W-:Y:S01]  /*3800*/  PLOP3.LUT P2, PT, PT, PT, PT, 0x80, 0x8 ;  /* 0x000000000008781c */ /* 0x000fe20003f4f070 */
[----:B------:R-:W-:Y:S02]  /*3810*/  UIADD3 UR4, UPT, UPT, UR5, 0x1, URZ ;  /* 0x0000000105047890 */ /* 0x000fe4000fffe0ff */
[----:B------:R-:W-:Y:S02]  /*3820*/  UIADD3 UR40, UPT, UPT, UR7, 0x20, URZ ;  /* 0x0000002007287890 */ /* 0x000fe4000fffe0ff */
[----:B------:R-:W-:Y:S01]  /*3830*/  UISETP.NE.AND UP1, UPT, UR4, 0x4, UPT ;  /* 0x000000040400788c */ /* 0x000fe2000bf25270 */
[----:B------:R-:W-:Y:S01]  /*3840*/  PLOP3.LUT P0, PT, PT, PT, UP0, 0x80, 0x8 ;  /* 0x000000000008781c */ /* 0x000fe20003f0f008 */
[----:B------:R-:W-:Y:S02]  /*3850*/  UIADD3 UR37, UPT, UPT, UR37, -0x1, URZ ;  /* 0xffffffff25257890 */ /* 0x000fe4000fffe0ff */
[----:B------:R-:W-:Y:S02]  /*3860*/  USEL UR6, URZ, 0x1, UP1 ;  /* 0x00000001ff067887 */ /* 0x000fe40008800000 */
[----:B------:R-:W-:Y:S01]  /*3870*/  USEL UR39, UR4, URZ, UP1 ;  /* 0x000000ff04277287 */ /* 0x000fe20008800000 */
[----:B------:R-:W-:Y:S01]  /*3880*/  UMOV UR7, 0x40004040 ;  /* 0x4000404000077882 */ /* 0x000fe20000000000 */
[----:B------:R-:W-:Y:S02]  /*3890*/  UMOV UR35, 0x40004040 ;  /* 0x4000404000237882 */ /* 0x000fe40000000000 */
[----:B------:R-:W-:Y:S01]  /*38a0*/  @UP0 ULEA UR4, UR39, UR41, 0x3 ;  /* 0x0000002927040291 */ /* 0x000fe2000f8e18ff */
[----:B------:R-:W-:Y:S01]  /*38b0*/  LOP3.LUT R8, R8, UR6, RZ, 0x3c, !PT ;  /* 0x0000000608087c12 */ /* 0x000fe2000f8e3cff */
[----:B------:R-:W-:Y:S01]  /*38c0*/  ULEA UR6, UR5, UR44, 0xb ;  /* 0x0000002c05067291 */ /* 0x000fe2000f8e58ff */
[----:B------:R-:W-:Y:S02]  /*38d0*/  UMOV UR33, 0x40004040 ;  /* 0x4000404000217882 */ /* 0x000fe40000000000 */
[----:B-1----:R-:W-:Y:S01]  /*38e0*/  @P0 SHF.L.U32 R0, R8, 0x1f, RZ ;  /* 0x0000001f08000819 */ /* 0x002fe200000006ff */
[----:B------:R-:W-:Y:S02]  /*38f0*/  UIADD3 UR34, UPT, UPT, UR6, 0x2, URZ ;  /* 0x0000000206227890 */ /* 0x000fe4000fffe0ff */
[----:B------:R-:W-:Y:S01]  /*3900*/  UIADD3 UR30, UPT, UPT, UR6, 0x4, URZ ;  /* 0x00000004061e7890 */ /* 0x000fe2000fffe0ff */
[----:B------:R2:W3:Y:S01]  /*3910*/  @P0 SYNCS.PHASECHK.TRANS64.TRYWAIT P2, [UR4], R0 ;  /* 0x00000000ff0005a7 */ /* 0x0004e20008041104 */
[----:B------:R-:W-:Y:S02]  /*3920*/  ULEA UR4, UR5, UR43, 0xa ;  /* 0x0000002b05047291 */ /* 0x000fe4000f8e50ff */
[----:B------:R-:W-:Y:S02]  /*3930*/  UIADD3 UR26, UPT, UPT, UR6, 0x6, URZ ;  /* 0x00000006061a7890 */ /* 0x000fe4000fffe0ff */
        /* <DEDUP_REMOVED lines=10> */
[----:B------:R-:W-:Y:S01]  /*39e0*/  UIADD3 UR8, UPT, UPT, UR4, 0x206, URZ ;  /* 0x0000020604087890 */ /* 0x000fe2000fffe0ff */
[----:B------:R-:W-:Y:S01]  /*39f0*/  UMOV UR5, 0x40004040 ;  /* 0x4000404000057882 */ /* 0x000fe20000000000 */
[----:B------:R-:W-:Y:S01]  /*3a00*/  UMOV UR31, 0x40004040 ;  /* 0x40004040001f7882 */ /* 0x000fe20000000000 */
[----:B------:R1:W-:Y:S01]  /*3a10*/  UTCHMMA gdesc[UR4], gdesc[UR6], tmem[UR36], tmem[UR62], idesc[UR63], UP2 ;  /* 0x00ff3e06040075ea */ /* 0x0003e20009000024 */
[----:B------:R-:W-:Y:S01]  /*3a20*/  UPLOP3.LUT UP2, UPT, UPT, UPT, UPT, 0x80, 0x8 ;  /* 0x000000000008789c */ /* 0x000fe20003f4f070 */
[----:B------:R2:W-:Y:S01]  /*3a30*/  UTCHMMA gdesc[UR32], gdesc[UR34], tmem[UR36], tmem[UR60], idesc[UR61], UPT ;  /* 0x00ff3c22200075ea */ /* 0x0005e2000b800024 */
[----:B------:R-:W-:Y:S01]  /*3a40*/  UMOV UR29, 0x40004040 ;  /* 0x40004040001d7882 */ /* 0x000fe20000000000 */
[----:B------:R-:W-:Y:S01]  /*3a50*/  UMOV UR27, 0x40004040 ;  /* 0x40004040001b7882 */ /* 0x000fe20000000000 */
        /* <DEDUP_REMOVED lines=12> */
[----:B------:R-:W-:Y:S01]  /*3b20*/  UMOV UR9, 0x40004040 ;  /* 0x4000404000097882 */ /* 0x000fe20000000000 */
[----:B------:R2:W-:Y:S01]  /*3b30*/  UTCHMMA gdesc[UR12], gdesc[UR14], tmem[UR36], tmem[UR50], idesc[UR51], UPT ;  /* 0x00ff320e0c0075ea */ /* 0x0005e2000b800024 */
[----:B------:R2:W-:Y:S01]  /*3b40*/  UTCHMMA gdesc[UR8], gdesc[UR10], tmem[UR36], tmem[UR48], idesc[UR49], UPT ;  /* 0x00ff300a080075ea */ /* 0x0005e2000b800024 */
[----:B------:R2:W-:Y:S01]  /*3b50*/  UTCBAR.MULTICAST [UR40], URZ, UR42 ;  /* 0x000000ff280073e9 */ /* 0x0005e2000800082a */
[----:B-1----:R-:W-:Y:S01]  /*3b60*/  UMOV UR5, UR39 ;  /* 0x0000002700057c82 */ /* 0x002fe20008000000 */
[----:B------:R-:W-:Y:S05]  /*3b70*/  BRA.U UP3, `(.L_x_65) ;  /* 0xfffffffd03007547 */ /* 0x000fea000b83ffff */
.L_x_62:
[----:B------:R-:W-:Y:S01]  /*3b80*/  UIADD3 UR4, UPT, UPT, UR45, 0x1, URZ ;  /* 0x000000012d047890 */ /* 0x000fe2000fffe0ff */
[C---:B------:R-:W-:Y:S01]  /*3b90*/  ISETP.NE.AND P0, PT, R10.reuse, 0x2, PT ;  /* 0x000000020a00780c */ /* 0x040fe20003f05270 */
[----:B------:R-:W-:Y:S02]  /*3ba0*/  UIADD3 UR5, UPT, UPT, UR46, 0xb0, URZ ;  /* 0x000000b02e057890 */ /* 0x000fe4000fffe0ff */
[----:B------:R-:W-:Y:S01]  /*3bb0*/  UISETP.NE.AND UP0, UPT, UR4, 0x4, UPT ;  /* 0x000000040400788c */ /* 0x000fe2000bf05270 */
[----:B-12---:R-:W-:Y:S02]  /*3bc0*/  SEL R0, RZ, 0x1, P0 ;  /* 0x00000001ff007807 */ /* 0x006fe40000000000 */
[----:B------:R-:W-:Y:S01]  /*3bd0*/  SEL R10, R10, RZ, P0 ;  /* 0x000000ff0a0a7207 */ /* 0x000fe20000000000 */
[----:B------:R-:W-:Y:S01]  /*3be0*/  USEL UR6, URZ, 0x1, UP0 ;  /* 0x00000001ff067887 */ /* 0x000fe20008000000 */
[----:B------:R-:W-:Y:S01]  /*3bf0*/  LOP3.LUT R9, R9, R0, RZ, 0x3c, !PT ;  /* 0x0000000009097212 */ /* 0x000fe200078e3cff */
[----:B------:R-:W-:Y:S01]  /*3c00*/  USEL UR45, UR4, URZ, UP0 ;  /* 0x000000ff042d7287 */ /* 0x000fe20008000000 */
[----:B------:R1:W-:Y:S03]  /*3c10*/  UTCBAR [UR5], URZ ;  /* 0x000000ff050073e9 */ /* 0x0003e600080000ff */
[----:B------:R-:W-:Y:S01]  /*3c20*/  LOP3.LUT R11, R11, UR6, RZ, 0x3c, !PT ;  /* 0x000000060b0b7c12 */ /* 0x000fe2000f8e3cff */
[----:B------:R-:W-:Y:S07]  /*3c30*/  @P1 BRA `(.L_x_66) ;  /* 0xfffffff800381947 */ /* 0x000fee000383ffff */
[----:B------:R-:W2:Y:S01]  /*3c40*/  S2UR UR8, SR_CgaCtaId ;  /* 0x00000000000879c3 */ /* 0x000ea20000008800 */
[----:B------:R-:W-:Y:S01]  /*3c50*/  ELECT P0, URZ, PT ;  /* 0x0000000000ff782f */ /* 0x000fe20003800000 */
[----:B------:R-:W-:Y:S01]  /*3c60*/  IMAD.MOV.U32 R0, RZ, RZ, 0x1 ;  /* 0x00000001ff007424 */ /* 0x000fe200078e00ff */
[----:B------:R-:W-:Y:S01]  /*3c70*/  UIADD3 UR41, UPT, UPT, UR41, 0xd0, URZ ;  /* 0x000000d029297890 */ /* 0x000fe2000fffe0ff */
[----:B------:R-:W-:Y:S01]  /*3c80*/  SHF.L.U32 R2, R11, 0x1f, RZ ;  /* 0x0000001f0b027819 */ /* 0x000fe200000006ff */
[----:B------:R-:W-:-:S03]  /*3c90*/  UMOV UR4, 0x40 ;  /* 0x0000004000047882 */ /* 0x000fc60000000000 */
[----:B------:R-:W-:Y:S01]  /*3ca0*/  UVIRTCOUNT.DEALLOC.SMPOOL 0x80 ;  /* 0x000000800000784c */ /* 0x000fe20000000000 */
[----:B--2---:R-:W-:Y:S02]  /*3cb0*/  ULEA UR8, UR8, UR4, 0x18 ;  /* 0x0000000408087291 */ /* 0x004fe4000f8ec0ff */
[----:B------:R-:W-:-:S07]  /*3cc0*/  ULEA UR4, UR45, UR41, 0x3 ;  /* 0x000000292d047291 */ /* 0x000fce000f8e18ff */
[----:B------:R2:W-:Y:S02]  /*3cd0*/  @P0 STS.U8 [UR8+0x1c], R0 ;  /* 0x00001c00ff000988 */ /* 0x0005e40008000008 */
[----:B------:R-:W4:Y:S02]  /*3ce0*/  SYNCS.PHASECHK.TRANS64.TRYWAIT P0, [UR4], R2 ;  /* 0x00000002ff0075a7 */ /* 0x000f240008001104 */
[----:B--2-4-:R-:W-:Y:S05]  /*3cf0*/  @!P0 BRA `(.L_x_67) ;  /* 0x0000004c00608947 */ /* 0x014fea0003800000 */
.L_x_158:
[----:B------:R-:W-:-:S04]  /*3d00*/  UIADD3 UR4, UPT, UPT, UR45, 0x1, URZ ;  /* 0x000000012d047890 */ /* 0x000fc8000fffe0ff */
[----:B------:R-:W-:-:S04]  /*3d10*/  UISETP.NE.AND UP0, UPT, UR4, 0x4, UPT ;  /* 0x000000040400788c */ /* 0x000fc8000bf05270 */
[----:B------:R-:W-:Y:S02]  /*3d20*/  USEL UR6, URZ, 0x1, UP0 ;  /* 0x00000001ff067887 */ /* 0x000fe40008000000 */
[----:B------:R-:W-:-:S04]  /*3d30*/  USEL UR4, UR4, URZ, UP0 ;  /* 0x000000ff04047287 */ /* 0x000fc80008000000 */
[----:B-1----:R-:W-:Y:S01]  /*3d40*/  ULEA UR5, UR4, UR41, 0x3 ;  /* 0x0000002904057291 */ /* 0x002fe2000f8e18ff */
[----:B--2---:R-:W-:-:S04]  /*3d50*/  LOP3.LUT R2, R11, UR6, RZ, 0x3c, !PT ;  /* 0x000000060b027c12 */ /* 0x004fc8000f8e3cff */
[----:B------:R-:W-:-:S04]  /*3d60*/  SHF.L.U32 R3, R2, 0x1f, RZ ;  /* 0x0000001f02037819 */ /* 0x000fc800000006ff */
[----:B------:R-:W1:Y:S02]  /*3d70*/  SYNCS.PHASECHK.TRANS64.TRYWAIT P0, [UR5], R3 ;  /* 0x00000003ff0075a7 */ /* 0x000e640008001105 */
[----:B-1----:R-:W-:Y:S05]  /*3d80*/  @!P0 BRA `(.L_x_68) ;  /* 0x0000004c00548947 */ /* 0x002fea0003800000 */
.L_x_160:
        /* <DEDUP_REMOVED lines=9> */
.L_x_162:
[----:B------:R-:W-:-:S04]  /*3e20*/  UIADD3 UR4, UPT, UPT, UR4, 0x1, URZ ;  /* 0x0000000104047890 */ /* 0x000fc8000fffe0ff */
[----:B------:R-:W-:-:S04]  /*3e30*/  UISETP.NE.AND UP0, UPT, UR4, 0x4, UPT ;  /* 0x000000040400788c */ /* 0x000fc8000bf05270 */
[----:B------:R-:W-:Y:S02]  /*3e40*/  USEL UR5, URZ, 0x1, UP0 ;  /* 0x00000001ff057887 */ /* 0x000fe40008000000 */
[----:B------:R-:W-:-:S04]  /*3e50*/  USEL UR4, UR4, URZ, UP0 ;  /* 0x000000ff04047287 */ /* 0x000fc80008000000 */
[----:B------:R-:W-:Y:S01]  /*3e60*/  ULEA UR4, UR4, UR41, 0x3 ;  /* 0x0000002904047291 */ /* 0x000fe2000f8e18ff */
[----:B------:R-:W-:-:S04]  /*3e70*/  LOP3.LUT R2, R2, UR5, RZ, 0x3c, !PT ;  /* 0x0000000502027c12 */ /* 0x000fc8000f8e3cff */
[----:B------:R-:W-:-:S04]  /*3e80*/  SHF.L.U32 R2, R2, 0x1f, RZ ;  /* 0x0000001f02027819 */ /* 0x000fc800000006ff */
[----:B------:R-:W2:Y:S02]  /*3e90*/  SYNCS.PHASECHK.TRANS64.TRYWAIT P0, [UR4], R2 ;  /* 0x00000002ff0075a7 */ /* 0x000ea40008001104 */
[----:B--2---:R-:W-:Y:S05]  /*3ea0*/  @!P0 BRA `(.L_x_70) ;  /* 0x0000004c003c8947 */ /* 0x004fea0003800000 */
.L_x_164:
[----:B------:R-:W-:Y:S01]  /*3eb0*/  NOP ;  /* 0x0000000000007918 */ /* 0x000fe20000000000 */
[----:B-1----:R-:W1:Y:S01]  /*3ec0*/  LDS R0, [UR8+0x14] ;  /* 0x00001408ff007984 */ /* 0x002e620008000800 */
[----:B------:R-:W-:Y:S01]  /*3ed0*/  ULOP3.LUT UR4, UR65, 0xffff, URZ, 0xc0, !UPT ;  /* 0x0000ffff41047892 */ /* 0x000fe2000f8ec0ff */
[----:B------:R-:W-:Y:S01]  /*3ee0*/  UMOV UR5, 0xffff ;  /* 0x0000ffff00057882 */ /* 0x000fe20000000000 */
[----:B------:R-:W-:Y:S02]  /*3ef0*/  UMOV UR6, 0x1 ;  /* 0x0000000100067882 */ /* 0x000fe40000000000 */
[----:B------:R-:W-:-:S04]  /*3f00*/  USHF.R.U32.HI UR4, URZ, 0x5, UR4 ;  /* 0x00000005ff047899 */ /* 0x000fc80008011604 */
[----:B------:R-:W-:Y:S02]  /*3f10*/  USHF.L.U32 UR5, UR5, UR4, URZ ;  /* 0x0000000405057299 */ /* 0x000fe400080006ff */
[----:B------:R-:W-:-:S04]  /*3f20*/  USHF.L.U32 UR4, UR6, UR4, URZ ;  /* 0x0000000406047299 */ /* 0x000fc800080006ff */
[----:B-1----:R-:W-:-:S04]  /*3f30*/  LOP3.LUT R0, R0, UR5, RZ, 0xc0, !PT ;  /* 0x0000000500007c12 */ /* 0x002fc8000f8ec0ff */
[----:B------:R-:W-:-:S13]  /*3f40*/  ISETP.NE.AND P0, PT, R0, UR5, PT ;  /* 0x0000000500007c0c */ /* 0x000fda000bf05270 */
[----:B------:R-:W-:Y:S05]  /*3f50*/  @P0 BRA `(.L_x_71) ;  /* 0x0000000000580947 */ /* 0x000fea0003800000 */
[----:B------:R-:W1:Y:S02]  /*3f60*/  LDS R0, [UR8+0x18] ;  /* 0x00001808ff007984 */ /* 0x000e640008000800 */
[----:B-1----:R-:W-:-:S04]  /*3f70*/  LOP3.LUT R0, R0, UR4, RZ, 0xc0, !PT ;  /* 0x0000000400007c12 */ /* 0x002fc8000f8ec0ff */
[----:B------:R-:W-:-:S13]  /*3f80*/  ISETP.NE.AND P0, PT, R0, UR4, PT ;  /* 0x0000000400007c0c */ /* 0x000fda000bf05270 */
[----:B------:R-:W-:Y:S05]  /*3f90*/  @P0 BRA `(.L_x_72) ;  /* 0x00000000003c0947 */ /* 0x000fea0003800000 */
[----:B------:R-:W1:Y:S01]  /*3fa0*/  S2R R2, SR_LANEID ;  /* 0x0000000000027919 */ /* 0x000e620000000000 */
[----:B------:R-:W-:-:S06]  /*3fb0*/  ULOP3.LUT UR5, URZ, UR5, URZ, 0x33, !UPT ;  /* 0x00000005ff057292 */ /* 0x000fcc000f8e33ff */
[----:B------:R-:W-:-:S04]  /*3fc0*/  IMAD.U32 R0, RZ, RZ, UR5 ;  /* 0x00000005ff007e24 */ /* 0x000fc8000f8e00ff */
[----:B------:R2:W4:Y:S02]  /*3fd0*/  REDUX UR7, R0 ;  /* 0x00000000000773c4 */ /* 0x0005240000000000 */
[----:B------:R1:W-:Y:S01]  /*3fe0*/  UTCATOMSWS.AND URZ, UR5 ;  /* 0x0000000500ff79e3 */ /* 0x0003e20008000000 */
[----:B--2---:R-:W-:Y:S01]  /*3ff0*/  LOP3.LUT R0, RZ, UR4, RZ, 0x33, !PT ;  /* 0x00000004ff007c12 */ /* 0x004fe2000f8e33ff */
[----:B------:R-:W-:Y:S02]  /*4000*/  VOTEU.ANY UR4, UPT, PT ;  /* 0x0000000000047886 */ /* 0x000fe400038e0100 */
[----:B------:R-:W-:Y:S02]  /*4010*/  UFLO.U32 UR4, UR4 ;  /* 0x00000004000472bd */ /* 0x000fe400080e0000 */
[----:B------:R-:W2:Y:S04]  /*4020*/  REDUX UR6, R0 ;  /* 0x00000000000673c4 */ /* 0x000ea80000000000 */
[----:B-1----:R-:W-:-:S02]  /*4030*/  ISETP.EQ.U32.AND P0, PT, R2, UR4, PT ;  /* 0x0000000402007c0c */ /* 0x002fc4000bf02070 */
[----:B----4-:R-:W-:-:S11]  /*4040*/  MOV R2, UR7 ;  /* 0x0000000700027c02 */ /* 0x010fd60008000f00 */
[----:B------:R1:W-:Y:S01]  /*4050*/  @P0 ATOMS.AND RZ, [UR8+0x14], R2 ;  /* 0x00001402ffff098c */ /* 0x0003e2000a800008 */
[----:B--2---:R-:W-:-:S05]  /*4060*/  IMAD.U32 R0, RZ, RZ, UR6 ;  /* 0x00000006ff007e24 */ /* 0x004fca000f8e00ff */
[----:B------:R1:W-:Y:S01]  /*4070*/  @P0 ATOMS.AND RZ, [UR8+0x18], R0 ;  /* 0x00001800ffff098c */ /* 0x0003e2000a800008 */
[----:B------:R-:W-:Y:S05]  /*4080*/  BRA `(.L_x_73) ;  /* 0x0000000000147947 */ /* 0x000fea0003800000 */
.L_x_72:
[----:B------:R-:W-:Y:S02]  /*4090*/  MOV R2, 0x40b0 ;  /* 0x000040b000027802 */ /* 0x000fe40000000f00 */
[----:B---3-5:R-:W-:Y:S05]  /*40a0*/  CALL.REL.NOINC `($__internal_0_$__cuda_sm10x_tcgen05_guardrail_trap_col_being_dealloced_not_returned_by_alloc) ;  /* 0x0000005000247944 */ /* 0x028fea0003c00000 */
[----:B------:R-:W-:Y:S05]  /*40b0*/  BRA `(.L_x_73) ;  /* 0x0000000000087947 */ /* 0x000fea0003800000 */
.L_x_71:
[----:B------:R-:W-:Y:S02]  /*40c0*/  MOV R2, 0x40e0 ;  /* 0x000040e000027802 */ /* 0x000fe40000000f00 */
[----:B---3-5:R-:W-:Y:S05]  /*40d0*/  CALL.REL.NOINC `($__internal_2_$__cuda_sm10x_tcgen05_guardrail_trap_unallocated_columns_being_dealloced) ;  /* 0x0000005000307944 */ /* 0x028fea0003c00000 */
.L_x_73:
[----:B------:R-:W-:Y:S01]  /*40e0*/  NOP ;  /* 0x0000000000007918 */ /* 0x000fe20000000000 */
[----:B------:R-:W-:Y:S05]  /*40f0*/  EXIT ;  /* 0x000000000000794d */ /* 0x000fea0003800000 */
.L_x_55:
[----:B------:R-:W-:-:S09]  /*4100*/  UISETP.NE.OR UP0, UPT, UR18, 0x3, !UP3 ;  /* 0x000000031200788c */ /* 0x000fd2000df05670 */
[----:B------:R-:W-:Y:S05]  /*4110*/  BRA.U UP0, `(.L_x_74) ;  /* 0x0000001100807547 */ /* 0x000fea000b800000 */
[----:B------:R-:W2:Y:S01]  /*4120*/  LDCU.64 UR4, c[0x0][0x888] ;  /* 0x00011100ff0477ac */ /* 0x000ea20008000a00 */
[----:B------:R-:W3:Y:S01]  /*4130*/  LDC.64 R12, c[0x0][0x348] ;  /* 0x0000d200ff0c7b82 */ /* 0x000ee20000000a00 */
[----:B------:R-:W-:Y:S02]  /*4140*/  HFMA2 R9, -RZ, RZ, 0, 0 ;  /* 0x00000000ff097431 */ /* 0x000fe400000001ff */
[----:B------:R-:W-:Y:S01]  /*4150*/  IMAD.MOV.U32 R11, RZ, RZ, 0x1 ;  /* 0x00000001ff0b7424 */ /* 0x000fe200078e00ff */
[----:B------:R-:W4:Y:S01]  /*4160*/  LDCU UR38, c[0x0][0x370] ;  /* 0x00006e00ff2677ac */ /* 0x000f220008000800 */
[----:B------:R-:W-:Y:S01]  /*4170*/  IMAD.MOV.U32 R10, RZ, RZ, RZ ;  /* 0x000000ffff0a7224 */ /* 0x000fe200078e00ff */
[----:B------:R-:W-:Y:S01]  /*4180*/  MOV R3, 0x2000 ;  /* 0x0000200000037802 */ /* 0x000fe20000000f00 */
[----:B------:R-:W4:Y:S01]  /*4190*/  LDCU.128 UR48, c[0x0][0xb10] ;  /* 0x00016200ff3077ac */ /* 0x000f220008000c00 */
[----:B------:R-:W1:Y:S01]  /*41a0*/  LDCU UR37, c[0x0][0x374] ;  /* 0x00006e80ff2577ac */ /* 0x000e620008000800 */
[----:B------:R-:W1:Y:S01]  /*41b0*/  LDCU.64 UR30, c[0x0][0x890] ;  /* 0x00011200ff1e77ac */ /* 0x000e620008000a00 */
[----:B------:R-:W1:Y:S01]  /*41c0*/  LDCU UR15, c[0x0][0xb0c] ;  /* 0x00016180ff0f77ac */ /* 0x000e620008000800 */
[----:B--2---:R-:W-:Y:S01]  /*41d0*/  UISETP.NE.U32.AND UP0, UPT, UR4, URZ, UPT ;  /* 0x000000ff0400728c */ /* 0x004fe2000bf05070 */
[----:B------:R-:W2:Y:S01]  /*41e0*/  LDCU UR44, c[0x0][0xb20] ;  /* 0x00016400ff2c77ac */ /* 0x000ea20008000800 */
[----:B------:R-:W2:Y:S01]  /*41f0*/  LDCU UR4, c[0x0][0xb30] ;  /* 0x00016600ff0477ac */ /* 0x000ea20008000800 */
[----:B------:R-:W-:Y:S01]  /*4200*/  UMOV UR21, 0x400 ;  /* 0x0000040000157882 */ /* 0x000fe20000000000 */
[----:B----4-:R-:W-:-:S02]  /*4210*/  UIMAD.WIDE.U32 UR6, UR38, UR48, URZ ;  /* 0x00000030260672a5 */ /* 0x010fc4000f8e00ff */
[----:B-1----:R-:W-:Y:S02]  /*4220*/  UIMAD.WIDE.U32 UR8, UR37, UR51, URZ ;  /* 0x00000033250872a5 */ /* 0x002fe4000f8e00ff */
[----:B------:R-:W-:Y:S02]  /*4230*/  ULEA UR21, UR47, UR21, 0x18 ;  /* 0x000000152f157291 */ /* 0x000fe4000f8ec0ff */
[----:B------:R-:W-:Y:S02]  /*4240*/  USEL UR39, URZ, 0x1, UP6 ;  /* 0x00000001ff277887 */ /* 0x000fe4000b000000 */
[----:B------:R-:W-:Y:S02]  /*4250*/  UISETP.NE.U32.AND UP6, UPT, UR30, URZ, UPT ;  /* 0x000000ff1e00728c */ /* 0x000fe4000bfc5070 */
[----:B------:R-:W-:Y:S02]  /*4260*/  UIADD3 UR40, UPT, UPT, UR21, 0x58, URZ ;  /* 0x0000005815287890 */ /* 0x000fe4000fffe0ff */
[----:B------:R-:W-:-:S02]  /*4270*/  UISETP.NE.AND.EX UP5, UPT, UR5, URZ, UPT, UP0 ;  /* 0x000000ff0500728c */ /* 0x000fc4000bfa5300 */
[----:B------:R-:W-:Y:S01]  /*4280*/  UISETP.NE.AND UP0, UPT, UR42, 0x1, UPT ;  /* 0x000000012a00788c */ /* 0x000fe2000bf05270 */
[----:B------:R-:W-:Y:S01]  /*4290*/  UMOV UR6, UR7 ;  /* 0x0000000700067c82 */ /* 0x000fe20008000000 */
[----:B------:R-:W-:Y:S01]  /*42a0*/  UMOV UR41, UR9 ;  /* 0x0000000900297c82 */ /* 0x000fe20008000000 */
[----:B------:R-:W-:Y:S02]  /*42b0*/  UISETP.NE.AND UP0, UPT, UR15, 0x1, UPT ;  /* 0x000000010f00788c */ /* 0x000fe4000bf05270 */
[----:B------:R-:W-:Y:S02]  /*42c0*/  UPLOP3.LUT UP4, UPT, UPT, UPT, UPT, 0x40, 0x4 ;  /* 0x000000000004789c */ /* 0x000fe40003f8e870 */
[----:B------:R-:W-:Y:S01]  /*42d0*/  UISETP.GE.AND UP2, UPT, UR42, 0x1, UPT ;  /* 0x000000012a00788c */ /* 0x000fe2000bf46270 */
[----:B------:R-:W1:Y:S01]  /*42e0*/  LDCU.64 UR22, c[0x0][0xb28] ;  /* 0x00016500ff1677ac */ /* 0x000e620008000a00 */
[----:B------:R-:W-:Y:S02]  /*42f0*/  UISETP.NE.AND.EX UP6, UPT, UR31, URZ, UPT, UP6 ;  /* 0x000000ff1f00728c */ /* 0x000fe4000bfc5360 */
[----:B------:R-:W-:-:S02]  /*4300*/  UIADD3 UR33, UPT, UPT, UR21, 0x40, URZ ;  /* 0x0000004015217890 */ /* 0x000fc4000fffe0ff */
[----:B------:R-:W-:Y:S02]  /*4310*/  UIADD3 UR25, UPT, UPT, UR21, 0x48, URZ ;  /* 0x0000004815197890 */ /* 0x000fe4000fffe0ff */
[----:B------:R-:W-:Y:S02]  /*4320*/  UIADD3 UR17, UPT, UPT, UR21, 0x50, URZ ;  /* 0x0000005015117890 */ /* 0x000fe4000fffe0ff */
[----:B------:R-:W-:Y:S02]  /*4330*/  UPRMT UR40, UR47, 0x654, UR40 ;  /* 0x000006542f287896 */ /* 0x000fe40008000028 */
[----:B------:R-:W-:Y:S02]  /*4340*/  USHF.R.U32.HI UR43, URZ, UR49, UR6 ;  /* 0x00000031ff2b7299 */ /* 0x000fe40008011606 */
[----:B--2---:R-:W-:Y:S02]  /*4350*/  USHF.R.U32.HI UR41, URZ, UR44, UR41 ;  /* 0x0000002cff297299 */ /* 0x004fe40008011629 */
[----:B------:R-:W-:-:S02]  /*4360*/  UISETP.NE.AND UP0, UPT, UR50, 0x1, UPT ;  /* 0x000000013200788c */ /* 0x000fc4000bf05270 */
[----:B---3--:R-:W-:-:S11]  /*4370*/  UISETP.NE.AND UP3, UPT, UR4, 0x1, UPT ;  /* 0x000000010400788c */ /* 0x008fd6000bf65270 */
.L_x_85:
[C---:B------:R-:W-:Y:S02]  /*4380*/  LEA R8, R10.reuse, UR21, 0x3 ;  /* 0x000000150a087c11 */ /* 0x040fe4000f8e18ff */
[----:B------:R-:W-:Y:S02]  /*4390*/  SHF.L.U32 R0, R9, 0x1f, RZ ;  /* 0x0000001f09007819 */ /* 0x000fe400000006ff */
[----:B------:R-:W-:Y:S02]  /*43a0*/  LEA R4, R10, UR21, 0x4 ;  /* 0x000000150a047c11 */ /* 0x000fe4000f8e20ff */
[----:B--2---:R-:W2:Y:S02]  /*43b0*/  SYNCS.PHASECHK.TRANS64.TRYWAIT P0, [R8+URZ+0x90], R0 ;  /* 0x00009000080075a7 */ /* 0x004ea400080011ff */
[----:B--2---:R-:W-:Y:S05]  /*43c0*/  @!P0 BRA `(.L_x_75) ;  /* 0x00000048000c8947 */ /* 0x004fea0003800000 */
.L_x_165:
[----:B------:R-:W3:Y:S01]  /*43d0*/  LDS.128 R4, [R4+0x120] ;  /* 0x0001200004047984 */ /* 0x000ee20000000c00 */
[----:B------:R-:W-:Y:S01]  /*43e0*/  UISETP.GE.AND UP0, UPT, UR42, 0x1, UPT ;  /* 0x000000012a00788c */ /* 0x000fe2000bf06270 */
[----:B------:R-:W-:Y:S01]  /*43f0*/  @!PT LDS RZ, [RZ] ;  /* 0x00000000fffff984 */ /* 0x000fe20000000800 */
[----:B------:R-:W-:Y:S01]  /*4400*/  @!PT LDS RZ, [RZ] ;  /* 0x00000000fffff984 */ /* 0x000fe20000000800 */
[----:B------:R-:W-:Y:S01]  /*4410*/  @!PT LDS RZ, [RZ] ;  /* 0x00000000fffff984 */ /* 0x000fe20000000800 */
[----:B------:R-:W-:Y:S01]  /*4420*/  @!PT LDS RZ, [RZ] ;  /* 0x00000000fffff984 */ /* 0x000fe20000000800 */
[----:B------:R4:W-:Y:S06]  /*4430*/  MEMBAR.ALL.CTA ;  /* 0x0000000000007992 */ /* 0x0009ec0000008000 */
[----:B----4-:R-:W4:Y:S01]  /*4440*/  FENCE.VIEW.ASYNC.S ;  /* 0x00000000000073c6 */ /* 0x010f220000000000 */
[----:B---3--:R-:W-:Y:S11]  /*4450*/  LOP3.LUT P0, RZ, R6, 0x1, RZ, 0xc0, !PT ;  /* 0x0000000106ff7812 */ /* 0x008ff6000780c0ff */
[----:B------:R-:W-:Y:S02]  /*4460*/  @!UPT UIADD3 URZ, UPT, UPT, URZ, URZ, URZ ;  /* 0x000000fffffff290 */ /* 0x000fe4000fffe0ff */
[----:B----4-:R-:W-:Y:S01]  /*4470*/  VOTEU.ANY UP2, P0 ;  /* 0x0000000000ff7886 */ /* 0x010fe20000040100 */
[----:B------:R-:W-:Y:S11]  /*4480*/  PLOP3.LUT P0, PT, PT, PT, UP2, 0x80, 0x8 ;  /* 0x000000000008781c */ /* 0x000ff60003f0f028 */
[----:B------:R-:W-:Y:S02]  /*4490*/  @!UPT UIADD3 URZ, UPT, UPT, URZ, URZ, URZ ;  /* 0x000000fffffff290 */ /* 0x000fe4000fffe0ff */
[----:B--2---:R-:W-:Y:S02]  /*44a0*/  @P0 SHF.R.U32.HI R0, RZ, 0x10, R5 ;  /* 0x00000010ff000819 */ /* 0x004fe40000011605 */
[----:B------:R-:W-:Y:S02]  /*44b0*/  @P0 MOV R2, R4 ;  /* 0x0000000400020202 */ /* 0x000fe40000000f00 */
[----:B------:R-:W-:Y:S01]  /*44c0*/  @P0 R2UR UR4, R0 ;  /* 0x00000000000402ca */ /* 0x000fe200000e0000 */
[----:B------:R-:W-:Y:S01]  /*44d0*/  VIADD R0, R8, 0xa0 ;  /* 0x000000a008007836 */ /* 0x000fe20000000000 */
[----:B------:R-:W-:Y:S02]  /*44e0*/  @P0 LOP3.LUT R4, R5, 0xffff, RZ, 0xc0, !PT ;  /* 0x0000ffff05040812 */ /* 0x000fe400078ec0ff */
[----:B------:R-:W-:Y:S02]  /*44f0*/  @P0 R2UR UR6, R2 ;  /* 0x00000000020602ca */ /* 0x000fe400000e0000 */
[----:B------:R-:W-:Y:S02]  /*4500*/  PRMT R0, RZ, 0x654, R0 ;  /* 0x00000654ff007816 */ /* 0x000fe40000000000 */
[----:B------:R-:W-:Y:S02]  /*4510*/  @P0 R2UR UR5, R4 ;  /* 0x00000000040502ca */ /* 0x000fe400000e0000 */
[----:B------:R2:W-:Y:S03]  /*4520*/  SYNCS.ARRIVE.TRANS64.RED.A1T0 RZ, [R0+URZ], RZ ;  /* 0x000000ff00ff79a7 */ /* 0x0005e600081004ff */
[----:B------:R-:W-:Y:S04]  /*4530*/  @UP2 UMOV UR29, UR4 ;  /* 0x00000004001d2c82 */ /* 0x000fe80008000000 */
[----:B------:R-:W-:Y:S04]  /*4540*/  @UP2 UMOV UR14, UR6 ;  /* 0x00000006000e2c82 */ /* 0x000fe80008000000 */
[----:B------:R-:W-:Y:S01]  /*4550*/  @UP2 UMOV UR13, UR5 ;  /* 0x00000005000d2c82 */ /* 0x000fe20008000000 */
[----:B------:R-:W-:Y:S05]  /*4560*/  BRA.U !UP0, `(.L_x_76) ;  /* 0x0000000108c07547 */ /* 0x000fea000b800000 */
[----:B------:R-:W-:Y:S02]  /*4570*/  UIMAD.WIDE.U32 UR18, UR13, UR51, URZ ;  /* 0x000000330d1272a5 */ /* 0x000fe4000f8e00ff */
[----:B------:R-:W-:Y:S02]  /*4580*/  UP2UR UR16, UPR, URZ, 0x4 ;  /* 0x00000004ff107883 */ /* 0x000fe40008000000 */
[----:B------:R-:W-:Y:S02]  /*4590*/  UISETP.NE.AND UP2, UPT, UR50, 0x1, UPT ;  /* 0x000000013200788c */ /* 0x000fe4000bf45270 */
[----:B------:R-:W-:Y:S02]  /*45a0*/  UIMAD.WIDE.U32 UR26, UR14, UR48, URZ ;  /* 0x000000300e1a72a5 */ /* 0x000fe4000f8e00ff */
[----:B------:R-:W-:Y:S02]  /*45b0*/  USEL UR4, UR37, UR41, !UP2 ;  /* 0x0000002925047287 */ /* 0x000fe4000d000000 */
[----:B------:R-:W-:Y:S02]  /*45c0*/  UISETP.NE.AND UP0, UPT, UR15, 0x1, UPT ;  /* 0x000000010f00788c */ /* 0x000fe4000bf05270 */
[----:B------:R-:W-:Y:S02]  /*45d0*/  UP2UR UR20, UPR, URZ, 0x2 ;  /* 0x00000002ff147883 */ /* 0x000fe40008000000 */
[----:B------:R-:W-:Y:S02]  /*45e0*/  UISETP.NE.AND UP1, UPT, UR42, 0x1, UPT ;  /* 0x000000012a00788c */ /* 0x000fe4000bf25270 */
[----:B-1----:R-:W-:Y:S02]  /*45f0*/  UIMAD.WIDE.U32 UR8, UR4, UR22, URZ ;  /* 0x00000016040872a5 */ /* 0x002fe4000f8e00ff */
[----:B------:R-:W-:Y:S01]  /*4600*/  USEL UR7, UR38, UR43, !UP0 ;  /* 0x0000002b26077287 */ /* 0x000fe2000c000000 */
[----:B------:R-:W-:Y:S02]  /*4610*/  UMOV UR5, UR19 ;  /* 0x0000001300057c82 */ /* 0x000fe40008000000 */
[----:B------:R-:W-:Y:S02]  /*4620*/  USHF.R.U32.HI UR6, URZ, UR44, UR5 ;  /* 0x0000002cff067299 */ /* 0x000fe40008011605 */
[----:B------:R-:W-:Y:S02]  /*4630*/  UIMAD.WIDE.U32 UR10, UR7, UR22, URZ ;  /* 0x00000016070a72a5 */ /* 0x000fe4000f8e00ff */
[----:B------:R-:W-:Y:S02]  /*4640*/  USEL UR6, UR13, UR6, !UP2 ;  /* 0x000000060d067287 */ /* 0x000fe4000d000000 */
[----:B------:R-:W-:Y:S01]  /*4650*/  UISETP.NE.AND UP2, UPT, UR16, URZ, UPT ;  /* 0x000000ff1000728c */ /* 0x000fe2000bf45270 */
[----:B------:R-:W-:Y:S02]  /*4660*/  UMOV UR5, UR27 ;  /* 0x0000001b00057c82 */ /* 0x000fe40008000000 */
[----:B------:R-:W-:Y:S03]  /*4670*/  USHF.R.U32.HI UR12, URZ, UR49, UR5 ;  /* 0x00000031ff0c7299 */ /* 0x000fe60008011605 */
[----:B------:R-:W-:Y:S02]  /*4680*/  UMOV UR5, UR9 ;  /* 0x0000000900057c82 */ /* 0x000fe40008000000 */
[----:B------:R-:W-:Y:S03]  /*4690*/  @UP1 USHF.R.U32.HI UR4, URZ, UR23, UR5 ;  /* 0x00000017ff041299 */ /* 0x000fe60008011605 */
[----:B------:R-:W-:Y:S01]  /*46a0*/  UMOV UR5, UR11 ;  /* 0x0000000b00057c82 */ /* 0x000fe20008000000 */
[----:B------:R-:W-:Y:S02]  /*46b0*/  UIMAD UR4, UR42, UR4, URZ ;  /* 0x000000042a0472a4 */ /* 0x000fe4000f8e02ff */
[----:B------:R-:W-:Y:S02]  /*46c0*/  @UP1 USHF.R.U32.HI UR7, URZ, UR23, UR5 ;  /* 0x00000017ff071299 */ /* 0x000fe40008011605 */
[----:B------:R-:W-:Y:S02]  /*46d0*/  USEL UR5, UR14, UR12, !UP0 ;  /* 0x0000000c0e057287 */ /* 0x000fe4000c000000 */
[----:B------:R-:W-:Y:S02]  /*46e0*/  UIMAD.WIDE.U32 UR10, UR6, UR22, URZ ;  /* 0x00000016060a72a5 */ /* 0x000fe4000f8e00ff */
[----:B------:R-:W-:Y:S02]  /*46f0*/  UIMAD UR8, UR42, UR7, URZ ;  /* 0x000000072a0872a4 */ /* 0x000fe4000f8e02ff */
[----:B------:R-:W-:Y:S03]  /*4700*/  UISETP.GE.AND UP0, UPT, UR6, UR4, UPT ;  /* 0x000000040600728c */ /* 0x000fe6000bf06270 */
[----:B------:R-:W-:Y:S01]  /*4710*/  UMOV UR4, UR11 ;  /* 0x0000000b00047c82 */ /* 0x000fe20008000000 */
[----:B------:R-:W-:Y:S02]  /*4720*/  UISETP.GE.OR UP0, UPT, UR5, UR8, UP0 ;  /* 0x000000080500728c */ /* 0x000fe40008706670 */
[----:B------:R-:W-:Y:S02]  /*4730*/  USHF.R.U32.HI UR4, URZ, UR23, UR4 ;  /* 0x00000017ff047299 */ /* 0x000fe40008011604 */
[----:B------:R-:W-:Y:S02]  /*4740*/  UIMAD.WIDE.U32 UR8, UR5, UR22, URZ ;  /* 0x00000016050872a5 */ /* 0x000fe4000f8e00ff */
[----:B------:R-:W-:Y:S04]  /*4750*/  USEL UR10, UR6, UR4, !UP1 ;  /* 0x00000004060a7287 */ /* 0x000fe8000c800000 */
[----:B------:R-:W-:Y:S01]  /*4760*/  UIADD3 UR11, UPT, UPT, -UR10, URZ, URZ ;  /* 0x000000ff0a0b7290 */ /* 0x000fe2000fffe1ff */
[----:B------:R-:W-:Y:S02]  /*4770*/  @!UP0 UMOV UR4, UR9 ;  /* 0x0000000900048c82 */ /* 0x000fe40008000000 */
[----:B------:R-:W-:Y:S02]  /*4780*/  @!UP0 USHF.R.U32.HI UR4, URZ, UR23, UR4 ;  /* 0x00000017ff048299 */ /* 0x000fe40008011604 */
[----:B------:R-:W-:Y:S02]  /*4790*/  UIMAD UR8, UR42, UR11, UR6 ;  /* 0x0000000b2a0872a4 */ /* 0x000fe4000f8e0206 */
[----:B------:R-:W-:Y:S02]  /*47a0*/  @!UP0 USEL UR4, UR5, UR4, !UP1 ;  /* 0x0000000405048287 */ /* 0x000fe4000c800000 */
[----:B------:R-:W-:Y:S02]  /*47b0*/  UISETP.NE.AND UP1, UPT, UR20, URZ, UPT ;  /* 0x000000ff1400728c */ /* 0x000fe4000bf25270 */
[----:B------:R-:W-:Y:S02]  /*47c0*/  @!UP0 UIMAD UR8, UR7, UR8, UR4 ;  /* 0x00000008070882a4 */ /* 0x000fe4000f8e0204 */
[----:B------:R-:W-:Y:S02]  /*47d0*/  @!UP0 UIADD3 UR9, UPT, UPT, UR10, -UR4, URZ ;  /* 0x800000040a098290 */ /* 0x000fe4000fffe0ff */
[----:B------:R-:W-:Y:S02]  /*47e0*/  UIADD3 UR4, UPT, UPT, -UR5, URZ, URZ ;  /* 0x000000ff05047290 */ /* 0x000fe4000fffe1ff */
[----:B------:R-:W-:Y:S02]  /*47f0*/  UIADD3 UR7, UPT, UPT, -UR6, URZ, URZ ;  /* 0x000000ff06077290 */ /* 0x000fe4000fffe1ff */
[----:B------:R-:W-:Y:S02]  /*4800*/  @!UP0 UIMAD UR6, UR9, UR42, UR5 ;  /* 0x0000002a090682a4 */ /* 0x000fe4000f8e0205 */
[----:B------:R-:W-:Y:S02]  /*4810*/  UIMAD UR14, UR15, UR4, UR14 ;  /* 0x000000040f0e72a4 */ /* 0x000fe4000f8e020e */
[----:B------:R-:W-:Y:S01]  /*4820*/  UIMAD UR13, UR50, UR7, UR13 ;  /* 0x00000007320d72a4 */ /* 0x000fe2000f8e020d */
[----:B------:R-:W-:Y:S02]  /*4830*/  @!UP0 UMOV UR5, UR8 ;  /* 0x0000000800058c82 */ /* 0x000fe40008000000 */
[----:B------:R-:W-:Y:S02]  /*4840*/  UIMAD UR14, UR5, UR15, UR14 ;  /* 0x0000000f050e72a4 */ /* 0x000fe4000f8e020e */
[----:B------:R-:W-:Y:S11]  /*4850*/  UIMAD UR13, UR6, UR50, UR13 ;  /* 0x00000032060d72a4 */ /* 0x000ff6000f8e020d */
[----:B------:R-:W-:Y:S01]  /*4860*/  @!UPT UIADD3 URZ, UPT, UPT, URZ, URZ, URZ ;  /* 0x000000fffffff290 */ /* 0x000fe2000fffe0ff */
.L_x_76:
[----:B------:R-:W3:Y:S01]  /*4870*/  @!UP3 LDCU.128 UR8, c[0x0][0xb10] ;  /* 0x00016200ff08b7ac */ /* 0x000ee20008000c00 */
[----:B------:R-:W-:Y:S02]  /*4880*/  ISETP.NE.U32.AND P0, PT, RZ, UR30, PT ;  /* 0x0000001eff007c0c */ /* 0x000fe4000bf05070 */
[----:B------:R-:W-:Y:S02]  /*4890*/  SHF.L.U32 R4, R11, 0x1f, RZ ;  /* 0x0000001f0b047819 */ /* 0x000fe400000006ff */
[----:B------:R-:W-:Y:S01]  /*48a0*/  ISETP.NE.AND.EX P0, PT, RZ, UR31, PT, P0 ;  /* 0x0000001fff007c0c */ /* 0x000fe2000bf05300 */
[----:B------:R-:W4:Y:S01]  /*48b0*/  @!UP3 LDCU UR5, c[0x0][0xb0c] ;  /* 0x00016180ff05b7ac */ /* 0x000f220008000800 */
[----:B------:R-:W-:Y:S02]  /*48c0*/  USHF.L.U32 UR35, UR24, 0x6, URZ ;  /* 0x0000000618237899 */ /* 0x000fe400080006ff */
[----:B------:R-:W-:Y:S02]  /*48d0*/  USHF.L.U32 UR34, UR28, 0x7, URZ ;  /* 0x000000071c227899 */ /* 0x000fe400080006ff */
[----:B---3--:R-:W-:Y:S07]  /*48e0*/  UIMAD.WIDE.U32 UR6, UR14, UR8, URZ ;  /* 0x000000080e0672a5 */ /* 0x008fee000f8e00ff */
[----:B------:R-:W-:Y:S01]  /*48f0*/  @!UP3 UMOV UR4, UR7 ;  /* 0x000000070004bc82 */ /* 0x000fe20008000000 */
[----:B----4-:R-:W-:Y:S02]  /*4900*/  @!UP3 UISETP.NE.AND UP0, UPT, UR5, 0x1, UPT ;  /* 0x000000010500b88c */ /* 0x010fe4000bf05270 */
[----:B------:R-:W-:Y:S02]  /*4910*/  @!UP3 USHF.R.U32.HI UR4, URZ, UR9, UR4 ;  /* 0x00000009ff04b299 */ /* 0x000fe40008011604 */
[----:B------:R-:W-:Y:S02]  /*4920*/  UIMAD.WIDE.U32 UR6, UR13, UR11, URZ ;  /* 0x0000000b0d0672a5 */ /* 0x000fe4000f8e00ff */
[----:B------:R-:W-:Y:S02]  /*4930*/  @!UP3 USEL UR8, UR14, UR4, !UP0 ;  /* 0x000000040e08b287 */ /* 0x000fe4000c000000 */
[----:B------:R-:W-:Y:S03]  /*4940*/  @!UP3 UISETP.NE.AND UP0, UPT, UR10, 0x1, UPT ;  /* 0x000000010a00b88c */ /* 0x000fe6000bf05270 */
[----:B------:R-:W-:Y:S02]  /*4950*/  @!UP3 UMOV UR6, UR7 ;  /* 0x000000070006bc82 */ /* 0x000fe40008000000 */
[----:B------:R-:W3:Y:S02]  /*4960*/  @!UP3 LDCU UR4, c[0x0][0xb20] ;  /* 0x00016400ff04b7ac */ /* 0x000ee40008000800 */
[----:B---3--:R-:W-:Y:S04]  /*4970*/  @!UP3 USHF.R.U32.HI UR6, URZ, UR4, UR6 ;  /* 0x00000004ff06b299 */ /* 0x008fe80008011606 */
[----:B------:R-:W-:Y:S04]  /*4980*/  @!UP3 USEL UR6, UR13, UR6, !UP0 ;  /* 0x000000060d06b287 */ /* 0x000fe8000c000000 */
[----:B------:R-:W-:Y:S02]  /*4990*/  @!UP3 UIADD3 UR4, UPT, UPT, -UR8, UR6, URZ ;  /* 0x000000060804b290 */ /* 0x000fe4000fffe1ff */
[----:B------:R-:W-:Y:S02]  /*49a0*/  @!UP3 UIADD3 UR6, UPT, UPT, UR8, -UR6, URZ ;  /* 0x800000060806b290 */ /* 0x000fe4000fffe0ff */
[----:B------:R-:W-:Y:S02]  /*49b0*/  @!UP3 UIMAD UR14, UR4, UR5, UR14 ;  /* 0x00000005040eb2a4 */ /* 0x000fe4000f8e020e */
[----:B------:R-:W-:Y:S01]  /*49c0*/  @!UP3 UIMAD UR13, UR6, UR10, UR13 ;  /* 0x0000000a060db2a4 */ /* 0x000fe2000f8e020d */
[----:B------:R-:W-:Y:S11]  /*49d0*/  BRA.U UP4, `(.L_x_77) ;  /* 0x0000000104107547 */ /* 0x000ff6000b800000 */
[----:B------:R-:W-:Y:S04]  /*49e0*/  MOV R2, UR39 ;  /* 0x0000002700027c02 */ /* 0x000fe80008000f00 */
[----:B------:R-:W-:Y:S04]  /*49f0*/  SHF.L.U32 R2, R2, 0x1f, RZ ;  /* 0x0000001f02027819 */ /* 0x000fe800000006ff */
[----:B------:R-:W3:Y:S02]  /*4a00*/  SYNCS.PHASECHK.TRANS64.TRYWAIT P1, [UR21+0x88], R2 ;  /* 0x00008802ff0075a7 */ /* 0x000ee40008021115 */
[----:B---3--:R-:W-:Y:S05]  /*4a10*/  @!P1 BRA `(.L_x_78) ;  /* 0x00000040008c9947 */ /* 0x008fea0003800000 */
.L_x_77:
[----:B------:R-:W-:Y:S05]  /*4a20*/  BRA.U !UP6, `(.L_x_79) ;  /* 0x000000010e387547 */ /* 0x000fea000b800000 */
[----:B------:R-:W-:Y:S01]  /*4a30*/  UPLOP3.LUT UP1, UPT, UPT, UPT, UP5, 0x80, 0x8 ;  /* 0x000000000008789c */ /* 0x000fe20003f2f050 */
[----:B--2---:R-:W-:Y:S01]  /*4a40*/  HFMA2 R0, -RZ, RZ, 0, 5.9604644775390625e-08 ;  /* 0x00000001ff007431 */ /* 0x004fe200000001ff */
[----:B------:R-:W2:Y:S01]  /*4a50*/  LDCU.64 UR8, c[0x0][0x358] ;  /* 0x00006b00ff0877ac */ /* 0x000ea20008000a00 */
[----:B------:R-:W-:Y:S03]  /*4a60*/  IMAD.MOV.U32 R52, RZ, RZ, 0x1 ;  /* 0x00000001ff347424 */ /* 0x000fe600078e00ff */
[----:B------:R-:W-:Y:S05]  /*4a70*/  PLOP3.LUT P1, PT, PT, PT, UP1, 0x80, 0x8 ;  /* 0x000000000008781c */ /* 0x000fea0003f2f018 */
[----:B------:R-:W3:Y:S01]  /*4a80*/  @UP1 LDCU.64 UR4, c[0x0][0x888] ;  /* 0x00011100ff0417ac */ /* 0x000ee20008000a00 */
[----:B------:R-:W-:Y:S07]  /*4a90*/  @UP1 UIMAD UR6, UR36, UR30, URZ ;  /* 0x0000001e240612a4 */ /* 0x000fee000f8e02ff */
[----:B------:R-:W-:Y:S01]  /*4aa0*/  @!P1 PRMT R52, R0, 0x7610, R52 ;  /* 0x0000761000349816 */ /* 0x000fe20000000034 */
[----:B---3--:R-:W-:Y:S06]  /*4ab0*/  @UP1 UIMAD.WIDE UR4, UR6, 0x4, UR4 ;  /* 0x00000004060418a5 */ /* 0x008fec000f8e0204 */
[----:B------:R-:W-:Y:S01]  /*4ac0*/  IMAD.U32 R6, RZ, RZ, UR4 ;  /* 0x00000004ff067e24 */ /* 0x000fe2000f8e00ff */
[----:B------:R-:W-:Y:S04]  /*4ad0*/  MOV R7, UR5 ;  /* 0x0000000500077c02 */ /* 0x000fe80008000f00 */
[----:B------:R-:W3:Y:S01]  /*4ae0*/  @!UP1 LDCU UR4, c[0x0][0x880] ;  /* 0x00011000ff0497ac */ /* 0x000ee20008000800 */
[----:B--2--5:R4:W5:Y:S02]  /*4af0*/  @P1 LDG.E R27, desc[UR8][R6.64] ;  /* 0x00000008061b1981 */ /* 0x024964000c1e1900 */
[----:B---34-:R-:W-:Y:S07]  /*4b00*/  @!P1 IMAD.U32 R27, RZ, RZ, UR4 ;  /* 0x00000004ff1b9e24 */ /* 0x018fee000f8e00ff */
.L_x_79:
[----:B-----5:R-:W-:Y:S01]  /*4b10*/  @!P0 FSETP.EQ.AND P2, PT, R27, RZ, PT ;  /* 0x000000ff1b00820b */ /* 0x020fe20003f42000 */
[----:B------:R-:W-:Y:S01]  /*4b20*/  @!UPT UIADD3 URZ, UPT, UPT, URZ, URZ, URZ ;  /* 0x000000fffffff290 */ /* 0x000fe2000fffe0ff */
[----:B------:R-:W-:Y:S11]  /*4b30*/  @!P0 BRA `(.L_x_80) ;  /* 0x0000000000148947 */ /* 0x000ff60003800000 */
[----:B------:R-:W-:Y:S02]  /*4b40*/  LOP3.LUT P0, RZ, R52, 0xff, RZ, 0xc0, !PT ;  /* 0x000000ff34ff7812 */ /* 0x000fe4000780c0ff */
[----:B------:R-:W-:Y:S04]  /*4b50*/  PLOP3.LUT P2, PT, PT, PT, UP1, 0x80, 0x8 ;  /* 0x000000000008781c */ /* 0x000fe80003f4f018 */
[----:B------:R-:W-:Y:S07]  /*4b60*/  PLOP3.LUT P2, PT, P2, PT, PT, 0x8, 0x80 ;  /* 0x000000000080781c */ /* 0x000fee000174e170 */
[----:B------:R-:W-:Y:S11]  /*4b70*/  @P0 FSETP.EQ.AND P2, PT, R27, RZ, PT ;  /* 0x000000ff1b00020b */ /* 0x000ff60003f42000 */
[----:B------:R-:W-:Y:S02]  /*4b80*/  @!UPT UIADD3 URZ, UPT, UPT, URZ, URZ, URZ ;  /* 0x000000fffffff290 */ /* 0x000fe4000fffe0ff */
.L_x_80:
[----:B------:R-:W3:Y:S01]  /*4b90*/  SYNCS.PHASECHK.TRANS64.TRYWAIT P0, [UR21+0x60], R4 ;  /* 0x00006004ff0075a7 */ /* 0x000ee20008001115 */
[----:B------:R-:W-:Y:S04]  /*4ba0*/  ELECT P1, URZ, PT ;  /* 0x0000000000ff782f */ /* 0x000fe80003820000 */
[----:B------:R-:W-:Y:S01]  /*4bb0*/  PLOP3.LUT P1, PT, P2, P1, PT, 0xf2, 0x2f ;  /* 0x00000000002f781c */ /* 0x000fe20001723e72 */
[----:B------:R-:W-:Y:S01]  /*4bc0*/  @!UPT UIADD3 URZ, UPT, UPT, URZ, URZ, URZ ;  /* 0x000000fffffff290 */ /* 0x000fe2000fffe0ff */
[----:B---3--:R-:W-:Y:S11]  /*4bd0*/  @!P0 BRA `(.L_x_81) ;  /* 0x0000004000348947 */ /* 0x008ff60003800000 */
.L_x_168:
[----:B--2---:R-:W-:Y:S01]  /*4be0*/  @!P1 IADD3 R2, P0, PT, R12, 0x580, RZ ;  /* 0x000005800c029810 */ /* 0x004fe20007f1e0ff */
[----:B------:R-:W-:Y:S01]  /*4bf0*/  VOTEU.ALL UP0, P1 ;  /* 0x0000000000ff7886 */ /* 0x000fe20000800000 */
[----:B------:R-:W-:Y:S01]  /*4c00*/  UMOV UR6, 0x0 ;  /* 0x0000000000067882 */ /* 0x000fe20000000000 */
[----:B------:R-:W-:Y:S01]  /*4c10*/  UMOV UR7, 0x10000000 ;  /* 0x1000000000077882 */ /* 0x000fe20000000000 */
[----:B------:R-:W-:Y:S01]  /*4c20*/  @!P1 R2UR UR5, R2 ;  /* 0x00000000020592ca */ /* 0x000fe200000e0000 */
[----:B------:R-:W-:Y:S01]  /*4c30*/  @!P1 IMAD.X R0, RZ, RZ, R13, P0 ;  /* 0x000000ffff009224 */ /* 0x000fe200000e060d */
[----:B------:R-:W-:Y:S01]  /*4c40*/  @!UP0 UIADD3 UR32, UPT, UPT, UR21, 0x400, URZ ;  /* 0x0000040015208890 */ /* 0x000fe2000fffe0ff */
[----:B------:R-:W-:Y:S03]  /*4c50*/  VOTEU.ALL UP0, P1 ;  /* 0x0000000000ff7886 */ /* 0x000fe60000800000 */
[----:B------:R-:W-:Y:S01]  /*4c60*/  @!P1 R2UR UR4, R0 ;  /* 0x00000000000492ca */ /* 0x000fe200000e0000 */
[----:B------:R-:W-:Y:S06]  /*4c70*/  @!P1 IMAD.MOV.U32 R0, RZ, RZ, 0x2000 ;  /* 0x00002000ff009424 */ /* 0x000fec00078e00ff */
[----:B------:R-:W-:Y:S06]  /*4c80*/  IMAD.U32 R6, RZ, RZ, UR5 ;  /* 0x00000005ff067e24 */ /* 0x000fec000f8e00ff */
[----:B------:R-:W-:Y:S01]  /*4c90*/  IMAD.U32 R7, RZ, RZ, UR4 ;  /* 0x00000004ff077e24 */ /* 0x000fe2000f8e00ff */
[----:B------:R-:W-:Y:S04]  /*4ca0*/  @!P1 R2UR UR4, R6 ;  /* 0x00000000060492ca */ /* 0x000fe800000e0000 */
[----:B------:R-:W-:Y:S11]  /*4cb0*/  @!P1 R2UR UR5, R7 ;  /* 0x00000000070592ca */ /* 0x000ff600000e0000 */
[----:B------:R-:W-:Y:S02]  /*4cc0*/  @!UPT UIADD3 URZ, UPT, UPT, URZ, URZ, URZ ;  /* 0x000000fffffff290 */ /* 0x000fe4000fffe0ff */
[----:B------:R2:W-:Y:S01]  /*4cd0*/  @!UP0 UTMALDG.3D [UR32], [UR4], desc[UR6] ;  /* 0x00000620040085b4 */ /* 0x0005e20008011000 */
[----:B------:R3:W-:Y:S01]  /*4ce0*/  @!P1 SYNCS.ARRIVE.TRANS64.RED.A0TR RZ, [UR21+0x40], R0 ;  /* 0x00004000ffff99a7 */ /* 0x0007e20008300415 */
[----:B--2---:R-:W-:Y:S09]  /*4cf0*/  UPRMT UR4, UR47, 0x654, UR33 ;  /* 0x000006542f047896 */ /* 0x004ff20008000021 */
[----:B------:R-:W-:Y:S01]  /*4d00*/  SYNCS.ARRIVE.TRANS64.RED.A1T0 RZ, [UR4], RZ ;  /* 0x000000ffffff79a7 */ /* 0x000fe20008100404 */
[----:B------:R-:W2:Y:S02]  /*4d10*/  SYNCS.PHASECHK.TRANS64.TRYWAIT P0, [UR21+0x68], R4 ;  /* 0x00006804ff0075a7 */ /* 0x000ea40008001115 */
[----:B--23--:R-:W-:Y:S05]  /*4d20*/  @!P0 BRA `(.L_x_82) ;  /* 0x0000003c00f88947 */ /* 0x00cfea0003800000 */
.L_x_170:
[----:B------:R-:W-:Y:S01]  /*4d30*/  @!P1 IADD3 R2, P0, PT, R12, 0x580, RZ ;  /* 0x000005800c029810 */ /* 0x000fe20007f1e0ff */
[----:B------:R-:W-:Y:S01]  /*4d40*/  VOTEU.ALL UP0, P1 ;  /* 0x0000000000ff7886 */ /* 0x000fe20000800000 */
[----:B------:R-:W-:Y:S01]  /*4d50*/  UMOV UR6, 0x0 ;  /* 0x0000000000067882 */ /* 0x000fe20000000000 */
[----:B------:R-:W-:Y:S01]  /*4d60*/  UMOV UR7, 0x10000000 ;  /* 0x1000000000077882 */ /* 0x000fe20000000000 */
[----:B------:R-:W-:Y:S01]  /*4d70*/  @!P1 R2UR UR5, R2 ;  /* 0x00000000020592ca */ /* 0x000fe200000e0000 */
[----:B--2---:R-:W-:Y:S01]  /*4d80*/  @!P1 IMAD.X R0, RZ, RZ, R13, P0 ;  /* 0x000000ffff009224 */ /* 0x004fe200000e060d */
[----:B------:R-:W-:Y:S02]  /*4d90*/  @!UP0 UIADD3 UR26, UPT, UPT, UR34, 0x20, URZ ;  /* 0x00000020221a8890 */ /* 0x000fe4000fffe0ff */
[----:B------:R-:W-:Y:S02]  /*4da0*/  @!UP0 UIADD3 UR24, UPT, UPT, UR21, 0x2400, URZ ;  /* 0x0000240015188890 */ /* 0x000fe4000fffe0ff */
[----:B------:R-:W-:Y:S01]  /*4db0*/  @!P1 R2UR UR4, R0 ;  /* 0x00000000000492ca */ /* 0x000fe200000e0000 */
[----:B------:R-:W-:Y:S01]  /*4dc0*/  VOTEU.ALL UP0, P1 ;  /* 0x0000000000ff7886 */ /* 0x000fe20000800000 */
[----:B------:R-:W-:Y:S01]  /*4dd0*/  UMOV UR27, UR35 ;  /* 0x00000023001b7c82 */ /* 0x000fe20008000000 */
[----:B------:R-:W-:Y:S01]  /*4de0*/  UMOV UR28, UR36 ;  /* 0x00000024001c7c82 */ /* 0x000fe20008000000 */
[----:B------:R-:W-:Y:S03]  /*4df0*/  @!P1 IMAD.MOV.U32 R0, RZ, RZ, 0x2000 ;  /* 0x00002000ff009424 */ /* 0x000fe600078e00ff */
        /* <DEDUP_REMOVED lines=11> */
.L_x_172:
[----:B------:R-:W-:Y:S01]  /*4eb0*/  @!P1 IADD3 R2, P0, PT, R12, 0x580, RZ ;  /* 0x000005800c029810 */ /* 0x000fe20007f1e0ff */
[----:B------:R-:W-:Y:S01]  /*4ec0*/  VOTEU.ALL UP0, P1 ;  /* 0x0000000000ff7886 */ /* 0x000fe20000800000 */
[----:B------:R-:W-:Y:S01]  /*4ed0*/  UMOV UR6, 0x0 ;  /* 0x0000000000067882 */ /* 0x000fe20000000000 */
[----:B------:R-:W-:Y:S01]  /*4ee0*/  UMOV UR7, 0x10000000 ;  /* 0x1000000000077882 */ /* 0x000fe20000000000 */
[----:B------:R-:W-:Y:S01]  /*4ef0*/  @!P1 R2UR UR5, R2 ;  /* 0x00000000020592ca */ /* 0x000fe200000e0000 */
[----:B--2---:R-:W-:Y:S01]  /*4f00*/  @!P1 IMAD.X R0, RZ, RZ, R13, P0 ;  /* 0x000000ffff009224 */ /* 0x004fe200000e060d */
[----:B------:R-:W-:Y:S01]  /*4f10*/  @!UP0 UIADD3 UR18, UPT, UPT, UR34, 0x40, URZ ;  /* 0x0000004022128890 */ /* 0x000fe2000fffe0ff */
[----:B------:R-:W-:Y:S01]  /*4f20*/  VIADD R10, R10, 0x1 ;  /* 0x000000010a0a7836 */ /* 0x000fe20000000000 */
        /* <DEDUP_REMOVED lines=17> */
.L_x_174:
[----:B------:R-:W-:Y:S01]  /*5040*/  @!P1 IADD3 R2, P0, PT, R12, 0x580, RZ ;  /* 0x000005800c029810 */ /* 0x000fe20007f1e0ff */
[----:B------:R-:W-:Y:S01]  /*5050*/  VOTEU.ALL UP0, P1 ;  /* 0x0000000000ff7886 */ /* 0x000fe20000800000 */
[----:B------:R-:W-:Y:S01]  /*5060*/  UMOV UR6, 0x0 ;  /* 0x0000000000067882 */ /* 0x000fe20000000000 */
[----:B------:R-:W-:Y:S01]  /*5070*/  UMOV UR7, 0x10000000 ;  /* 0x1000000000077882 */ /* 0x000fe20000000000 */
[----:B------:R-:W-:Y:S01]  /*5080*/  @!P1 R2UR UR5, R2 ;  /* 0x00000000020592ca */ /* 0x000fe200000e0000 */
[----:B--2---:R-:W-:Y:S01]  /*5090*/  @!P1 IMAD.X R0, RZ, RZ, R13, P0 ;  /* 0x000000ffff009224 */ /* 0x004fe200000e060d */
[----:B------:R-:W-:Y:S01]  /*50a0*/  @!UP0 UIADD3 UR10, UPT, UPT, UR34, 0x60, URZ ;  /* 0x00000060220a8890 */ /* 0x000fe2000fffe0ff */
[----:B------:R-:W-:Y:S01]  /*50b0*/  R2UR UR16, R54 ;  /* 0x00000000361072ca */ /* 0x000fe200000e0000 */
[----:B------:R-:W-:Y:S01]  /*50c0*/  @!UP0 UIADD3 UR8, UPT, UPT, UR21, 0x6400, URZ ;  /* 0x0000640015088890 */ /* 0x000fe2000fffe0ff */
[----:B------:R-:W-:Y:S01]  /*50d0*/  ISETP.NE.AND P0, PT, R10, 0x2, PT ;  /* 0x000000020a00780c */ /* 0x000fe20003f05270 */
[----:B------:R-:W-:Y:S01]  /*50e0*/  @!UP0 UIADD3 UR9, UPT, UPT, UR21, 0x58, URZ ;  /* 0x0000005815098890 */ /* 0x000fe2000fffe0ff */
[----:B------:R-:W-:Y:S01]  /*50f0*/  @!P1 R2UR UR4, R0 ;  /* 0x00000000000492ca */ /* 0x000fe200000e0000 */
[----:B------:R-:W-:Y:S01]  /*5100*/  VOTEU.ALL UP0, P1 ;  /* 0x0000000000ff7886 */ /* 0x000fe20000800000 */
[----:B------:R-:W-:Y:S01]  /*5110*/  UMOV UR11, UR35 ;  /* 0x00000023000b7c82 */ /* 0x000fe20008000000 */
[----:B------:R-:W-:Y:S01]  /*5120*/  UMOV UR12, UR36 ;  /* 0x00000024000c7c82 */ /* 0x000fe20008000000 */
[----:B------:R-:W-:Y:S01]  /*5130*/  SEL R0, RZ, 0x1, P0 ;  /* 0x00000001ff007807 */ /* 0x000fe20000000000 */
[----:B------:R-:W-:Y:S01]  /*5140*/  UIADD3 UR28, UPT, UPT, UR13, UR63, URZ ;  /* 0x0000003f0d1c7290 */ /* 0x000fe2000fffe0ff */
[----:B------:R-:W-:Y:S01]  /*5150*/  IMAD.U32 R4, RZ, RZ, UR5 ;  /* 0x00000005ff047e24 */ /* 0x000fe2000f8e00ff */
[----:B------:R-:W-:Y:S01]  /*5160*/  LOP3.LUT R11, R11, 0x1, RZ, 0x3c, !PT ;  /* 0x000000010b0b7812 */ /* 0x000fe200078e3cff */
[----:B------:R-:W-:Y:S01]  /*5170*/  UMOV UR36, UR29 ;  /* 0x0000001d00247c82 */ /* 0x000fe20008000000 */
[----:B------:R-:W-:Y:S01]  /*5180*/  LOP3.LUT R9, R9, R0, RZ, 0x3c, !PT ;  /* 0x0000000009097212 */ /* 0x000fe200078e3cff */
[----:B------:R-:W-:Y:S01]  /*5190*/  UIADD3 UR24, UPT, UPT, UR14, UR16, URZ ;  /* 0x000000100e187290 */ /* 0x000fe2000fffe0ff */
[----:B------:R-:W-:Y:S01]  /*51a0*/  SEL R10, R10, RZ, P0 ;  /* 0x000000ff0a0a7207 */ /* 0x000fe20000000000 */
[----:B------:R-:W-:Y:S01]  /*51b0*/  UPLOP3.LUT UP4, UPT, UPT, UPT, UPT, 0x80, 0x8 ;  /* 0x000000000008789c */ /* 0x000fe20003f8f070 */
[----:B------:R-:W-:Y:S01]  /*51c0*/  IMAD.U32 R5, RZ, RZ, UR4 ;  /* 0x00000004ff057e24 */ /* 0x000fe2000f8e00ff */
[----:B------:R-:W-:Y:S04]  /*51d0*/  @!P1 R2UR UR4, R4 ;  /* 0x00000000040492ca */ /* 0x000fe800000e0000 */
[----:B------:R-:W-:Y:S11]  /*51e0*/  @!P1 R2UR UR5, R5 ;  /* 0x00000000050592ca */ /* 0x000ff600000e0000 */
[----:B------:R-:W-:Y:S02]  /*51f0*/  @!UPT UIADD3 URZ, UPT, UPT, URZ, URZ, URZ ;  /* 0x000000fffffff290 */ /* 0x000fe4000fffe0ff */
[----:B------:R2:W-:Y:S01]  /*5200*/  @!UP0 UTMALDG.3D [UR8], [UR4], desc[UR6] ;  /* 0x00000608040085b4 */ /* 0x0005e20008011000 */
[----:B------:R2:W-:Y:S01]  /*5210*/  @!P1 SYNCS.ARRIVE.TRANS64.RED.A0TR RZ, [UR21+0x58], R3 ;  /* 0x00005803ffff99a7 */ /* 0x0005e20008300415 */
[----:B------:R-:W-:Y:S01]  /*5220*/  SYNCS.ARRIVE.TRANS64.RED.A1T0 RZ, [UR40], RZ ;  /* 0x000000ffffff79a7 */ /* 0x000fe20008100428 */
[----:B------:R-:W-:Y:S05]  /*5230*/  BRA.U UP2, `(.L_x_85) ;  /* 0xfffffff102507547 */ /* 0x000fea000b83ffff */
[----:B------:R-:W-:-:S04]  /*5240*/  SHF.L.U32 R2, R11, 0x1f, RZ ;  /* 0x0000001f0b027819 */ /* 0x000fc800000006ff */
[----:B------:R-:W3:Y:S02]  /*5250*/  SYNCS.PHASECHK.TRANS64.TRYWAIT P0, [UR21+0x60], R2 ;  /* 0x00006002ff0075a7 */ /* 0x000ee40008001115 */
[----:B---3--:R-:W-:Y:S05]  /*5260*/  @!P0 BRA `(.L_x_86) ;  /* 0x0000003800f08947 */ /* 0x008fea0003800000 */
.L_x_176:
[----:B------:R-:W4:Y:S02]  /*5270*/  SYNCS.PHASECHK.TRANS64.TRYWAIT P0, [UR21+0x68], R2 ;  /* 0x00006802ff0075a7 */ /* 0x000f240008001115 */
[----:B----4-:R-:W-:Y:S05]  /*5280*/  @!P0 BRA `(.L_x_87) ;  /* 0x0000003c00008947 */ /* 0x010fea0003800000 */
.L_x_178:
[----:B------:R-:W4:Y:S02]  /*5290*/  SYNCS.PHASECHK.TRANS64.TRYWAIT P0, [UR21+0x70], R2 ;  /* 0x00007002ff0075a7 */ /* 0x000f240008001115 */
[----:B----4-:R-:W-:Y:S05]  /*52a0*/  @!P0 BRA `(.L_x_88) ;  /* 0x0000003c00108947 */ /* 0x010fea0003800000 */
.L_x_180:
[----:B---3--:R-:W-:-:S07]  /*52b0*/  MOV R0, UR21 ;  /* 0x0000001500007c02 */ /* 0x008fce0008000f00 */
.L_x_89:
[----:B---3--:R-:W-:-:S04]  /*52c0*/  SHF.L.U32 R2, R11, 0x1f, RZ ;  /* 0x0000001f0b027819 */ /* 0x008fc800000006ff */
[----:B------:R3:W4:Y:S03]  /*52d0*/  SYNCS.PHASECHK.TRANS64.TRYWAIT P0, [R0+URZ+0x78], R2 ;  /* 0x00007802000075a7 */ /* 0x00072600080011ff */
[----:B----4-:R-:W-:Y:S05]  /*52e0*/  @!P0 NANOSLEEP.SYNCS 0x989680 ;  /* 0x009896800000895d */ /* 0x010fea0003900000 */
[----:B------:R-:W4:Y:S02]  /*52f0*/  @!P0 SYNCS.PHASECHK.TRANS64 P0, [R0+URZ+0x78], R2 ;  /* 0x00007802000085a7 */ /* 0x000f2400080010ff */
[----:B-12-4-:R-:W-:Y:S05]  /*5300*/  @P0 EXIT ;  /* 0x000000000000094d */ /* 0x016fea0003800000 */
[----:B------:R-:W-:Y:S05]  /*5310*/  BRA `(.L_x_89) ;  /* 0xfffffffc00e87947 */ /* 0x000fea000383ffff */
.L_x_74:
[----:B------:R-:W-:-:S06]  /*5320*/  UISETP.GE.AND UP0, UPT, UR18, 0x4, UPT ;  /* 0x000000041200788c */ /* 0x000fcc000bf06270 */
[----:B------:R-:W-:-:S13]  /*5330*/  PLOP3.LUT P0, PT, PT, PT, UP0, 0x80, 0x8 ;  /* 0x000000000008781c */ /* 0x000fda0003f0f008 */
[----:B-1----:R-:W-:Y:S05]  /*5340*/  @!P0 EXIT ;  /* 0x000000000000894d */ /* 0x002fea0003800000 */
[----:B------:R-:W-:Y:S01]  /*5350*/  BAR.SYNC.DEFER_BLOCKING 0x6, 0xa0 ;  /* 0x0182800000007b1d */ /* 0x000fe20000010000 */
[C---:B------:R-:W-:Y:S01]  /*5360*/  IMAD.SHL.U32 R6, R64.reuse, 0x20, RZ ;  /* 0x0000002040067824 */ /* 0x040fe200078e00ff */
[C---:B------:R-:W-:Y:S01]  /*5370*/  R2P PR, R64.reuse, 0x6 ;  /* 0x0000000640007804 */ /* 0x040fe20000000000 */
[C---:B------:R-:W-:Y:S01]  /*5380*/  IMAD.SHL.U32 R2, R64.reuse, 0x4, RZ ;  /* 0x0000000440027824 */ /* 0x040fe200078e00ff */
[----:B------:R-:W-:Y:S01]  /*5390*/  CS2R R58, SRZ ;  /* 0x00000000003a7805 */ /* 0x000fe2000001ff00 */
[----:B------:R-:W-:Y:S01]  /*53a0*/  IMAD.U32 R23, R64, 0x10000, RZ ;  /* 0x0001000040177824 */ /* 0x000fe200078e00ff */
[----:B------:R-:W-:Y:S01]  /*53b0*/  UMOV UR44, 0x400 ;  /* 0x00000400002c7882 */ /* 0x000fe20000000000 */
[----:B------:R-:W1:Y:S01]  /*53c0*/  LDCU.64 UR4, c[0x0][0x890] ;  /* 0x00011200ff0477ac */ /* 0x000e620008000a00 */
[----:B------:R-:W2:Y:S01]  /*53d0*/  LDC.64 R50, c[0x0][0x8b0] ;  /* 0x00022c00ff327b82 */ /* 0x000ea20000000a00 */
[----:B------:R-:W-:Y:S01]  /*53e0*/  LOP3.LUT R3, R6, 0xe0, RZ, 0xc0, !PT ;  /* 0x000000e006037812 */ /* 0x000fe200078ec0ff */
[----:B------:R-:W-:Y:S01]  /*53f0*/  IMAD.SHL.U32 R26, R64, 0x10, RZ ;  /* 0x00000010401a7824 */ /* 0x000fe200078e00ff */
[----:B------:R-:W-:Y:S01]  /*5400*/  ULEA UR44, UR47, UR44, 0x18 ;  /* 0x0000002c2f2c7291 */ /* 0x000fe2000f8ec0ff */
[----:B------:R-:W-:Y:S01]  /*5410*/  LOP3.LUT R6, R6, 0x100, RZ, 0xc0, !PT ;  /* 0x0000010006067812 */ /* 0x000fe200078ec0ff */
[----:B------:R-:W-:Y:S01]  /*5420*/  IMAD.MOV.U32 R63, RZ, RZ, 0x10 ;  /* 0x00000010ff3f7424 */ /* 0x000fe200078e00ff */
[----:B------:R-:W-:Y:S01]  /*5430*/  LOP3.LUT R2, R3, 0x1c, R2, 0xf8, !PT ;  /* 0x0000001c03027812 */ /* 0x000fe200078ef802 */
[----:B------:R-:W-:Y:S01]  /*5440*/  IMAD.MOV.U32 R62, RZ, RZ, 0x20 ;  /* 0x00000020ff3e7424 */ /* 0x000fe200078e00ff */
[----:B------:R-:W3:Y:S01]  /*5450*/  LDC.64 R48, c[0x0][0x8a8] ;  /* 0x00022a00ff307b82 */ /* 0x000ee20000000a00 */
[----:B------:R-:W-:Y:S01]  /*5460*/  SHF.R.U32.HI R3, RZ, 0x2, R64 ;  /* 0x00000002ff037819 */ /* 0x000fe20000011640 */
[----:B------:R-:W-:Y:S01]  /*5470*/  IMAD.MOV.U32 R61, RZ, RZ, 0x1 ;  /* 0x00000001ff3d7424 */ /* 0x000fe200078e00ff */
[----:B------:R-:W-:Y:S01]  /*5480*/  LOP3.LUT R23, R23, 0x600000, RZ, 0xc0, !PT ;  /* 0x0060000017177812 */ /* 0x000fe200078ec0ff */
[----:B------:R-:W-:Y:S01]  /*5490*/  IMAD.MOV.U32 R22, RZ, RZ, RZ ;  /* 0x000000ffff167224 */ /* 0x000fe200078e00ff */
[----:B------:R-:W-:Y:S01]  /*54a0*/  LOP3.LUT R26, R6, 0x600, R26, 0xf8, !PT ;  /* 0x00000600061a7812 */ /* 0x000fe200078ef81a */
[----:B------:R-:W-:Y:S01]  /*54b0*/  IMAD.MOV.U32 R60, RZ, RZ, RZ ;  /* 0x000000ffff3c7224 */ /* 0x000fe200078e00ff */
[----:B------:R-:W-:Y:S01]  /*54c0*/  LOP3.LUT R2, R2, 0x4, R3, 0x78, !PT ;  /* 0x0000000402027812 */ /* 0x000fe200078e7803 */
[----:B------:R-:W4:Y:S01]  /*54d0*/  LDS R0, [UR44+0x140] ;  /* 0x0001402cff007984 */ /* 0x000f220008000800 */
[----:B-1----:R-:W-:Y:S01]  /*54e0*/  IMAD.U32 R66, RZ, RZ, UR4 ;  /* 0x00000004ff427e24 */ /* 0x002fe2000f8e00ff */
[----:B------:R-:W-:Y:S01]  /*54f0*/  UIADD3 UR4, UPT, UPT, UR44, 0x400, URZ ;  /* 0x000004002c047890 */ /* 0x000fe2000fffe0ff */
[----:B------:R-:W-:Y:S01]  /*5500*/  LOP3.LUT R26, R26, R2, RZ, 0xfc, !PT ;  /* 0x000000021a1a7212 */ /* 0x000fe200078efcff */
[----:B------:R-:W-:Y:S01]  /*5510*/  IMAD.U32 R65, RZ, RZ, UR5 ;  /* 0x00000005ff417e24 */ /* 0x000fe2000f8e00ff */
[----:B------:R-:W-:Y:S01]  /*5520*/  LOP3.LUT R64, R64, 0x60, RZ, 0xc0, !PT ;  /* 0x0000006040407812 */ /* 0x000fe200078ec0ff */
[----:B------:R-:W1:Y:S01]  /*5530*/  LDCU UR60, c[0x0][0x370] ;  /* 0x00006e00ff3c77ac */ /* 0x000e620008000800 */
[----:B------:R-:W-:Y:S01]  /*5540*/  SEL R63, R63, 0xfffffff0, !P2 ;  /* 0xfffffff03f3f7807 */ /* 0x000fe20005000000 */
[----:B------:R-:W-:Y:S01]  /*5550*/  IMAD.U32 R56, RZ, RZ, UR4 ;  /* 0x00000004ff387e24 */ /* 0x000fe2000f8e00ff */
[----:B------:R-:W-:Y:S01]  /*5560*/  SEL R62, R62, 0xffffffe0, !P1 ;  /* 0xffffffe03e3e7807 */ /* 0x000fe20004800000 */
[----:B------:R-:W1:Y:S01]  /*5570*/  LDCU UR43, c[0x0][0xb0c] ;  /* 0x00016180ff2b77ac */ /* 0x000e620008000800 */
[----:B------:R-:W1:Y:S01]  /*5580*/  LDCU UR39, c[0x0][0xb30] ;  /* 0x00016600ff2777ac */ /* 0x000e620008000800 */
[----:B------:R-:W1:Y:S01]  /*5590*/  LDCU.64 UR54, c[0x0][0x888] ;  /* 0x00011100ff3677ac */ /* 0x000e620008000a00 */
[----:B------:R-:W1:Y:S01]  /*55a0*/  LDCU.64 UR40, c[0x0][0xb28] ;  /* 0x00016500ff2877ac */ /* 0x000e620008000a00 */
[----:B------:R-:W1:Y:S01]  /*55b0*/  LDCU.128 UR56, c[0x0][0xb10] ;  /* 0x00016200ff3877ac */ /* 0x000e620008000c00 */
[----:B------:R-:W1:Y:S01]  /*55c0*/  LDCU UR53, c[0x0][0x374] ;  /* 0x00006e80ff3577ac */ /* 0x000e620008000800 */
[----:B------:R-:W-:Y:S01]  /*55d0*/  UMOV UR52, URZ ;  /* 0x000000ff00347c82 */ /* 0x000fe20008000000 */
[----:B------:R-:W-:Y:S01]  /*55e0*/  UMOV UR46, URZ ;  /* 0x000000ff002e7c82 */ /* 0x000fe20008000000 */
[----:B-1234-:R-:W-:-:S07]  /*55f0*/  IMAD.IADD R23, R0, 0x1, R23 ;  /* 0x0000000100177824 */ /* 0x01efce00078e0217 */
.L_x_133:
[C---:B------:R-:W-:Y:S02]  /*5600*/  LEA R3, R58.reuse, UR44, 0x3 ;  /* 0x0000002c3a037c11 */ /* 0x040fe4000f8e18ff */
[----:B------:R-:W-:Y:S02]  /*5610*/  SHF.L.U32 R0, R59, 0x1f, RZ ;  /* 0x0000001f3b007819 */ /* 0x000fe400000006ff */
[----:B-1----:R-:W-:Y:S02]  /*5620*/  LEA R4, R58, UR44, 0x4 ;  /* 0x0000002c3a047c11 */ /* 0x002fe4000f8e20ff */
[----:B------:R-:W1:Y:S02]  /*5630*/  SYNCS.PHASECHK.TRANS64.TRYWAIT P0, [R3+URZ+0x90], R0 ;  /* 0x00009000030075a7 */ /* 0x000e6400080011ff */
[----:B-1----:R-:W-:Y:S05]  /*5640*/  @!P0 BRA `(.L_x_90) ;  /* 0x0000003800408947 */ /* 0x002fea0003800000 */
.L_x_181:
        /* <DEDUP_REMOVED lines=8> */
[----:B--2---:R-:W-:Y:S11]  /*56d0*/  LOP3.LUT P0, RZ, R6, 0x1, RZ, 0xc0, !PT ;  /* 0x0000000106ff7812 */ /* 0x004ff6000780c0ff */
[----:B------:R-:W-:Y:S02]  /*56e0*/  @!UPT UIADD3 URZ, UPT, UPT, URZ, URZ, URZ ;  /* 0x000000fffffff290 */ /* 0x000fe4000fffe0ff */
[----:B---3--:R-:W-:Y:S01]  /*56f0*/  VOTEU.ANY UP1, P0 ;  /* 0x0000000000ff7886 */ /* 0x008fe20000020100 */
[----:B------:R-:W-:Y:S01]  /*5700*/  PLOP3.LUT P0, PT, PT, PT, UP1, 0x80, 0x8 ;  /* 0x000000000008781c */ /* 0x000fe20003f0f018 */
[----:B------:R-:W-:Y:S11]  /*5710*/  UP2UR UR62, UPR, URZ, 0x2 ;  /* 0x00000002ff3e7883 */ /* 0x000ff60008000000 */
[----:B------:R-:W-:Y:S01]  /*5720*/  @!UPT UIADD3 URZ, UPT, UPT, URZ, URZ, URZ ;  /* 0x000000fffffff290 */ /* 0x000fe2000fffe0ff */
[----:B-1----:R-:W-:Y:S02]  /*5730*/  @P0 SHF.R.U32.HI R0, RZ, 0x10, R5 ;  /* 0x00000010ff000819 */ /* 0x002fe40000011605 */
        /* <DEDUP_REMOVED lines=12> */
[----:B------:R-:W2:Y:S01]  /*5800*/  LDCU UR12, c[0x0][0xb20] ;  /* 0x00016400ff0c77ac */ /* 0x000ea20008000800 */
[----:B------:R-:W-:Y:S02]  /*5810*/  UIMAD.WIDE.U32 UR4, UR53, UR59, URZ ;  /* 0x0000003b350472a5 */ /* 0x000fe4000f8e00ff */
[----:B------:R-:W-:Y:S02]  /*5820*/  UIMAD.WIDE.U32 UR6, UR60, UR56, URZ ;  /* 0x000000383c0672a5 */ /* 0x000fe4000f8e00ff */
[----:B------:R-:W-:Y:S02]  /*5830*/  UISETP.NE.AND UP0, UPT, UR58, 0x1, UPT ;  /* 0x000000013a00788c */ /* 0x000fe4000bf05270 */
[----:B------:R-:W-:Y:S02]  /*5840*/  UIMAD.WIDE.U32 UR8, UR37, UR59, URZ ;  /* 0x0000003b250872a5 */ /* 0x000fe4000f8e00ff */
[----:B------:R-:W-:Y:S02]  /*5850*/  UIMAD.WIDE.U32 UR10, UR38, UR56, URZ ;  /* 0x00000038260a72a5 */ /* 0x000fe4000f8e00ff */
[----:B------:R-:W-:Y:S02]  /*5860*/  UISETP.NE.AND UP1, UPT, UR43, 0x1, UPT ;  /* 0x000000012b00788c */ /* 0x000fe4000bf25270 */
[----:B------:R-:W-:Y:S01]  /*5870*/  UISETP.NE.AND UP2, UPT, UR42, 0x1, UPT ;  /* 0x000000012a00788c */ /* 0x000fe2000bf45270 */
[----:B------:R-:W-:Y:S02]  /*5880*/  UMOV UR4, UR5 ;  /* 0x0000000500047c82 */ /* 0x000fe40008000000 */
[----:B--2---:R-:W-:Y:S03]  /*5890*/  USHF.R.U32.HI UR5, URZ, UR12, UR4 ;  /* 0x0000000cff057299 */ /* 0x004fe60008011604 */
[----:B------:R-:W-:Y:S02]  /*58a0*/  UMOV UR4, UR7 ;  /* 0x0000000700047c82 */ /* 0x000fe40008000000 */
[----:B------:R-:W-:Y:S02]  /*58b0*/  USHF.R.U32.HI UR7, URZ, UR57, UR4 ;  /* 0x00000039ff077299 */ /* 0x000fe40008011604 */
[----:B------:R-:W-:Y:S02]  /*58c0*/  USEL UR4, UR53, UR5, !UP0 ;  /* 0x0000000535047287 */ /* 0x000fe4000c000000 */
[----:B------:R-:W-:Y:S01]  /*58d0*/  USEL UR7, UR60, UR7, !UP1 ;  /* 0x000000073c077287 */ /* 0x000fe2000c800000 */
[----:B------:R-:W-:Y:S01]  /*58e0*/  UMOV UR5, UR9 ;  /* 0x0000000900057c82 */ /* 0x000fe20008000000 */
[----:B------:R-:W-:Y:S02]  /*58f0*/  UIMAD.WIDE.U32 UR8, UR4, UR40, URZ ;  /* 0x00000028040872a5 */ /* 0x000fe4000f8e00ff */
[----:B------:R-:W-:Y:S03]  /*5900*/  USHF.R.U32.HI UR6, URZ, UR12, UR5 ;  /* 0x0000000cff067299 */ /* 0x000fe60008011605 */
[----:B------:R-:W-:Y:S01]  /*5910*/  UMOV UR5, UR11 ;  /* 0x0000000b00057c82 */ /* 0x000fe20008000000 */
[----:B------:R-:W-:Y:S02]  /*5920*/  UIMAD.WIDE.U32 UR10, UR7, UR40, URZ ;  /* 0x00000028070a72a5 */ /* 0x000fe4000f8e00ff */
[----:B------:R-:W-:Y:S02]  /*5930*/  USHF.R.U32.HI UR12, URZ, UR57, UR5 ;  /* 0x00000039ff0c7299 */ /* 0x000fe40008011605 */
[----:B------:R-:W-:Y:S01]  /*5940*/  USEL UR6, UR37, UR6, !UP0 ;  /* 0x0000000625067287 */ /* 0x000fe2000c000000 */
[----:B------:R-:W-:Y:S02]  /*5950*/  UMOV UR5, UR9 ;  /* 0x0000000900057c82 */ /* 0x000fe40008000000 */
[----:B------:R-:W-:Y:S01]  /*5960*/  UMOV UR10, UR11 ;  /* 0x0000000b000a7c82 */ /* 0x000fe20008000000 */
[----:B------:R-:W-:Y:S02]  /*5970*/  @UP2 USHF.R.U32.HI UR4, URZ, UR41, UR5 ;  /* 0x00000029ff042299 */ /* 0x000fe40008011605 */
[----:B------:R-:W-:Y:S02]  /*5980*/  @UP2 USHF.R.U32.HI UR7, URZ, UR41, UR10 ;  /* 0x00000029ff072299 */ /* 0x000fe4000801160a */
[----:B------:R-:W-:Y:S02]  /*5990*/  UIMAD UR4, UR42, UR4, URZ ;  /* 0x000000042a0472a4 */ /* 0x000fe4000f8e02ff */
[----:B------:R-:W-:Y:S02]  /*59a0*/  UIMAD.WIDE.U32 UR10, UR6, UR40, URZ ;  /* 0x00000028060a72a5 */ /* 0x000fe4000f8e00ff */
[----:B------:R-:W-:Y:S02]  /*59b0*/  USEL UR5, UR38, UR12, !UP1 ;  /* 0x0000000c26057287 */ /* 0x000fe4000c800000 */
[----:B------:R-:W-:Y:S02]  /*59c0*/  UIMAD UR8, UR42, UR7, URZ ;  /* 0x000000072a0872a4 */ /* 0x000fe4000f8e02ff */
[----:B------:R-:W-:Y:S03]  /*59d0*/  UISETP.GE.AND UP0, UPT, UR6, UR4, UPT ;  /* 0x000000040600728c */ /* 0x000fe6000bf06270 */
[----:B------:R-:W-:Y:S01]  /*59e0*/  UMOV UR4, UR11 ;  /* 0x0000000b00047c82 */ /* 0x000fe20008000000 */
[----:B------:R-:W-:Y:S02]  /*59f0*/  UISETP.GE.OR UP0, UPT, UR5, UR8, UP0 ;  /* 0x000000080500728c */ /* 0x000fe40008706670 */
[----:B------:R-:W-:Y:S02]  /*5a00*/  USHF.R.U32.HI UR4, URZ, UR41, UR4 ;  /* 0x00000029ff047299 */ /* 0x000fe40008011604 */
[----:B------:R-:W-:Y:S02]  /*5a10*/  UIMAD.WIDE.U32 UR8, UR5, UR40, URZ ;  /* 0x00000028050872a5 */ /* 0x000fe4000f8e00ff */
[----:B------:R-:W-:Y:S02]  /*5a20*/  USEL UR11, UR6, UR4, !UP2 ;  /* 0x00000004060b7287 */ /* 0x000fe4000d000000 */
[----:B------:R-:W-:Y:S02]  /*5a30*/  UIADD3 UR8, UPT, UPT, -UR5, URZ, URZ ;  /* 0x000000ff05087290 */ /* 0x000fe4000fffe1ff */
[----:B------:R-:W-:Y:S01]  /*5a40*/  UIADD3 UR10, UPT, UPT, -UR11, URZ, URZ ;  /* 0x000000ff0b0a7290 */ /* 0x000fe2000fffe1ff */
[----:B------:R-:W-:Y:S01]  /*5a50*/  @!UP0 UMOV UR4, UR9 ;  /* 0x0000000900048c82 */ /* 0x000fe20008000000 */
[----:B------:R-:W-:Y:S02]  /*5a60*/  UIADD3 UR9, UPT, UPT, -UR6, URZ, URZ ;  /* 0x000000ff06097290 */ /* 0x000fe4000fffe1ff */
[----:B------:R-:W-:Y:S02]  /*5a70*/  @!UP0 USHF.R.U32.HI UR4, URZ, UR41, UR4 ;  /* 0x00000029ff048299 */ /* 0x000fe40008011604 */
[----:B------:R-:W-:Y:S02]  /*5a80*/  UIMAD UR10, UR42, UR10, UR6 ;  /* 0x0000000a2a0a72a4 */ /* 0x000fe4000f8e0206 */
[----:B------:R-:W-:Y:S04]  /*5a90*/  @!UP0 USEL UR4, UR5, UR4, !UP2 ;  /* 0x0000000405048287 */ /* 0x000fe8000d000000 */
[----:B------:R-:W-:Y:S02]  /*5aa0*/  @!UP0 UIMAD UR10, UR7, UR10, UR4 ;  /* 0x0000000a070a82a4 */ /* 0x000fe4000f8e0204 */
[----:B------:R-:W-:Y:S02]  /*5ab0*/  @!UP0 UIADD3 UR11, UPT, UPT, UR11, -UR4, URZ ;  /* 0x800000040b0b8290 */ /* 0x000fe4000fffe0ff */
[----:B------:R-:W-:Y:S02]  /*5ac0*/  UIMAD UR7, UR43, UR8, UR38 ;  /* 0x000000082b0772a4 */ /* 0x000fe4000f8e0226 */
[----:B------:R-:W-:Y:S02]  /*5ad0*/  @!UP0 UIMAD UR6, UR11, UR42, UR5 ;  /* 0x0000002a0b0682a4 */ /* 0x000fe4000f8e0205 */
[----:B------:R-:W-:Y:S01]  /*5ae0*/  UIMAD UR4, UR58, UR9, UR37 ;  /* 0x000000093a0472a4 */ /* 0x000fe2000f8e0225 */
[----:B------:R-:W-:Y:S02]  /*5af0*/  @!UP0 UMOV UR5, UR10 ;  /* 0x0000000a00058c82 */ /* 0x000fe40008000000 */
[----:B------:R-:W-:Y:S02]  /*5b00*/  UIMAD UR38, UR5, UR43, UR7 ;  /* 0x0000002b052672a4 */ /* 0x000fe4000f8e0207 */
[----:B------:R-:W-:Y:S11]  /*5b10*/  UIMAD UR37, UR6, UR58, UR4 ;  /* 0x0000003a062572a4 */ /* 0x000ff6000f8e0204 */
[----:B------:R-:W-:Y:S01]  /*5b20*/  @!UPT UIADD3 URZ, UPT, UPT, URZ, URZ, URZ ;  /* 0x000000fffffff290 */ /* 0x000fe2000fffe0ff */
.L_x_91:
[----:B------:R-:W-:Y:S01]  /*5b30*/  UISETP.NE.AND UP0, UPT, UR39, 0x1, UPT ;  /* 0x000000012700788c */ /* 0x000fe2000bf05270 */
[----:B------:R-:W-:Y:S01]  /*5b40*/  LOP3.LUT P0, RZ, R56, 0x3f0, RZ, 0xc0, !PT ;  /* 0x000003f038ff7812 */ /* 0x000fe2000780c0ff */
[----:B------:R-:W-:Y:S01]  /*5b50*/  USHF.L.U32 UR50, UR24, 0x6, URZ ;  /* 0x0000000618327899 */ /* 0x000fe200080006ff */
[----:B------:R-:W-:Y:S01]  /*5b60*/  BSSY.RECONVERGENT B6, `(.L_x_92) ;  /* 0x0000034000067945 */ /* 0x000fe20003800200 */
[----:B------:R-:W-:Y:S01]  /*5b70*/  USHF.L.U32 UR49, UR28, 0x7, URZ ;  /* 0x000000071c317899 */ /* 0x000fe200080006ff */
[----:B------:R-:W-:Y:S06]  /*5b80*/  IADD3 R58, PT, PT, R58, 0x1, RZ ;  /* 0x000000013a3a7810 */ /* 0x000fec0007ffe0ff */
[----:B------:R-:W2:Y:S01]  /*5b90*/  @!UP0 LDCU.128 UR12, c[0x0][0xb10] ;  /* 0x00016200ff0c87ac */ /* 0x000ea20008000c00 */
[----:B------:R-:W3:Y:S01]  /*5ba0*/  @!UP0 LDCU UR5, c[0x0][0xb0c] ;  /* 0x00016180ff0587ac */ /* 0x000ee20008000800 */
[----:B------:R-:W4:Y:S01]  /*5bb0*/  @!UP0 LDCU UR10, c[0x0][0xb20] ;  /* 0x00016400ff0a87ac */ /* 0x000f220008000800 */
[----:B--2---:R-:W-:Y:S02]  /*5bc0*/  UIMAD.WIDE.U32 UR8, UR38, UR12, URZ ;  /* 0x0000000c260872a5 */ /* 0x004fe4000f8e00ff */
[----:B------:R-:W-:Y:S02]  /*5bd0*/  UIMAD.WIDE.U32 UR6, UR37, UR15, URZ ;  /* 0x0000000f250672a5 */ /* 0x000fe4000f8e00ff */
[----:B------:R-:W-:Y:S03]  /*5be0*/  @!UP0 UISETP.NE.AND UP1, UPT, UR14, 0x1, UPT ;  /* 0x000000010e00888c */ /* 0x000fe6000bf25270 */
[----:B------:R-:W-:Y:S01]  /*5bf0*/  @!UP0 UMOV UR4, UR9 ;  /* 0x0000000900048c82 */ /* 0x000fe20008000000 */
[----:B---3--:R-:W-:Y:S02]  /*5c00*/  @!UP0 UISETP.NE.AND UP2, UPT, UR5, 0x1, UPT ;  /* 0x000000010500888c */ /* 0x008fe4000bf45270 */
[----:B------:R-:W-:Y:S01]  /*5c10*/  @!UP0 USHF.R.U32.HI UR4, URZ, UR13, UR4 ;  /* 0x0000000dff048299 */ /* 0x000fe20008011604 */
[----:B------:R-:W-:Y:S02]  /*5c20*/  @!UP0 UMOV UR6, UR7 ;  /* 0x0000000700068c82 */ /* 0x000fe40008000000 */
[----:B----4-:R-:W-:Y:S02]  /*5c30*/  @!UP0 USHF.R.U32.HI UR6, URZ, UR10, UR6 ;  /* 0x0000000aff068299 */ /* 0x010fe40008011606 */
[----:B------:R-:W-:Y:S02]  /*5c40*/  @!UP0 USEL UR7, UR38, UR4, !UP2 ;  /* 0x0000000426078287 */ /* 0x000fe4000d000000 */
[----:B------:R-:W-:Y:S04]  /*5c50*/  @!UP0 USEL UR6, UR37, UR6, !UP1 ;  /* 0x0000000625068287 */ /* 0x000fe8000c800000 */
[----:B------:R-:W-:Y:S02]  /*5c60*/  @!UP0 UIADD3 UR4, UPT, UPT, -UR7, UR6, URZ ;  /* 0x0000000607048290 */ /* 0x000fe4000fffe1ff */
[----:B------:R-:W-:Y:S02]  /*5c70*/  @!UP0 UIADD3 UR6, UPT, UPT, UR7, -UR6, URZ ;  /* 0x8000000607068290 */ /* 0x000fe4000fffe0ff */
[----:B------:R-:W-:Y:S02]  /*5c80*/  @!UP0 UIMAD UR38, UR4, UR5, UR38 ;  /* 0x00000005042682a4 */ /* 0x000fe4000f8e0226 */
[----:B------:R-:W-:Y:S01]  /*5c90*/  @!UP0 UIMAD UR37, UR6, UR14, UR37 ;  /* 0x0000000e062582a4 */ /* 0x000fe2000f8e0225 */
[----:B------:R-:W-:Y:S11]  /*5ca0*/  @!P0 BRA `(.L_x_93) ;  /* 0x00000000007c8947 */ /* 0x000ff60003800000 */
[----:B------:R-:W2:Y:S01]  /*5cb0*/  LDCU.64 UR8, c[0x4][0x80] ;  /* 0x01001000ff0877ac */ /* 0x000ea20008000a00 */
[----:B------:R-:W-:Y:S01]  /*5cc0*/  MOV R2, 0x0 ;  /* 0x0000000000027802 */ /* 0x000fe20000000f00 */
[----:B------:R-:W-:Y:S02]  /*5cd0*/  HFMA2 R12, -RZ, RZ, 0, 5.9604644775390625e-08 ;  /* 0x00000001ff0c7431 */ /* 0x000fe400000001ff */
[----:B------:R-:W-:Y:S01]  /*5ce0*/  IMAD.MOV.U32 R8, RZ, RZ, 0x70 ;  /* 0x00000070ff087424 */ /* 0x000fe200078e00ff */
[----:B------:R3:W4:Y:S01]  /*5cf0*/  LDC.64 R14, c[0x4][R2] ;  /* 0x01000000020e7b82 */ /* 0x0007220000000a00 */
[----:B------:R-:W1:Y:S01]  /*5d00*/  LDCU.64 UR6, c[0x4][0x88] ;  /* 0x01001100ff0677ac */ /* 0x000e620008000a00 */
[----:B------:R-:W-:Y:S01]  /*5d10*/  IMAD.MOV.U32 R13, RZ, RZ, RZ ;  /* 0x000000ffff0d7224 */ /* 0x000fe200078e00ff */
[----:B------:R-:W1:Y:S01]  /*5d20*/  LDCU.64 UR4, c[0x4][0x8] ;  /* 0x01000100ff0477ac */ /* 0x000e620008000a00 */
[----:B--2---:R-:W-:Y:S01]  /*5d30*/  MOV R5, UR9 ;  /* 0x0000000900057c02 */ /* 0x004fe20008000f00 */
[----:B------:R-:W-:Y:S01]  /*5d40*/  IMAD.U32 R4, RZ, RZ, UR8 ;  /* 0x00000008ff047e24 */ /* 0x000fe2000f8e00ff */
[----:B-1----:R-:W-:Y:S01]  /*5d50*/  MOV R7, UR7 ;  /* 0x0000000700077c02 */ /* 0x002fe20008000f00 */
[----:B------:R-:W-:Y:S01]  /*5d60*/  IMAD.U32 R6, RZ, RZ, UR6 ;  /* 0x00000006ff067e24 */ /* 0x000fe2000f8e00ff */
[----:B------:R-:W-:Y:S01]  /*5d70*/  MOV R11, UR5 ;  /* 0x00000005000b7c02 */ /* 0x000fe20008000f00 */
[----:B------:R-:W-:Y:S02]  /*5d80*/  IMAD.U32 R10, RZ, RZ, UR4 ;  /* 0x00000004ff0a7e24 */ /* 0x000fe4000f8e00ff */
[----:B------:R-:W-:Y:S07]  /*5d90*/  LEPC R20, `(.L_x_94) ;  /* 0x000000001014794e */ /* 0x000fee0000000000 */
[----:B---345:R-:W-:Y:S05]  /*5da0*/  CALL.ABS.NOINC R14 ;  /* 0x000000000e007343 */ /* 0x038fea0003c00000 */
.L_x_94:
[----:B------:R-:W1:Y:S01]  /*5db0*/  LDCU.64 UR8, c[0x4][0x80] ;  /* 0x01001000ff0877ac */ /* 0x000e620008000a00 */
[----:B------:R-:W2:Y:S01]  /*5dc0*/  LDC.64 R2, c[0x4][R2] ;  /* 0x0100000002027b82 */ /* 0x000ea20000000a00 */
[----:B------:R-:W-:Y:S02]  /*5dd0*/  HFMA2 R12, -RZ, RZ, 0, 5.9604644775390625e-08 ;  /* 0x00000001ff0c7431 */ /* 0x000fe400000001ff */
[----:B------:R-:W-:Y:S02]  /*5de0*/  IMAD.MOV.U32 R8, RZ, RZ, 0x70 ;  /* 0x00000070ff087424 */ /* 0x000fe400078e00ff */
[----:B------:R-:W-:Y:S01]  /*5df0*/  IMAD.MOV.U32 R13, RZ, RZ, RZ ;  /* 0x000000ffff0d7224 */ /* 0x000fe200078e00ff */
[----:B------:R-:W3:Y:S01]  /*5e00*/  LDCU.64 UR6, c[0x4][0x88] ;  /* 0x01001100ff0677ac */ /* 0x000ee20008000a00 */
[----:B------:R-:W4:Y:S01]  /*5e10*/  LDCU.64 UR4, c[0x4][0x8] ;  /* 0x01000100ff0477ac */ /* 0x000f220008000a00 */
[----:B-1----:R-:W-:Y:S02]  /*5e20*/  MOV R4, UR8 ;  /* 0x0000000800047c02 */ /* 0x002fe40008000f00 */
[----:B------:R-:W-:Y:S02]  /*5e30*/  MOV R5, UR9 ;  /* 0x0000000900057c02 */ /* 0x000fe40008000f00 */
[----:B---3--:R-:W-:Y:S01]  /*5e40*/  MOV R7, UR7 ;  /* 0x0000000700077c02 */ /* 0x008fe20008000f00 */
[----:B------:R-:W-:Y:S01]  /*5e50*/  IMAD.U32 R6, RZ, RZ, UR6 ;  /* 0x00000006ff067e24 */ /* 0x000fe2000f8e00ff */
[----:B----4-:R-:W-:Y:S01]  /*5e60*/  MOV R11, UR5 ;  /* 0x00000005000b7c02 */ /* 0x010fe20008000f00 */
[----:B------:R-:W-:Y:S02]  /*5e70*/  IMAD.U32 R10, RZ, RZ, UR4 ;  /* 0x00000004ff0a7e24 */ /* 0x000fe4000f8e00ff */
[----:B------:R-:W-:Y:S07]  /*5e80*/  LEPC R20, `(.L_x_93) ;  /* 0x000000001014794e */ /* 0x000fee0000000000 */
[----:B--2---:R-:W-:Y:S05]  /*5e90*/  CALL.ABS.NOINC R2 ;  /* 0x0000000002007343 */ /* 0x004fea0003c00000 */
.L_x_93:
[----:B------:R-:W-:Y:S05]  /*5ea0*/  BSYNC.RECONVERGENT B6 ;  /* 0x0000000000067941 */ /* 0x000fea0003800200 */
.L_x_92:
[----:B------:R-:W-:Y:S02]  /*5eb0*/  R2UR UR6, R55 ;  /* 0x00000000370672ca */ /* 0x000fe400000e0000 */
[----:B------:R-:W-:Y:S02]  /*5ec0*/  R2UR UR5, R66 ;  /* 0x00000000420572ca */ /* 0x000fe400000e0000 */
[----:B------:R-:W-:Y:S02]  /*5ed0*/  R2UR UR4, R65 ;  /* 0x00000000410472ca */ /* 0x000fe400000e0000 */
[----:B------:R-:W-:Y:S02]  /*5ee0*/  ISETP.NE.U32.AND P4, PT, R50, RZ, PT ;  /* 0x000000ff3200720c */ /* 0x000fe40003f85070 */
[----:B------:R-:W-:Y:S02]  /*5ef0*/  ISETP.NE.U32.AND P2, PT, RZ, UR54, PT ;  /* 0x00000036ff007c0c */ /* 0x000fe4000bf45070 */
[----:B------:R-:W-:Y:S02]  /*5f00*/  ISETP.NE.AND.EX P4, PT, R51, RZ, PT, P4 ;  /* 0x000000ff3300720c */ /* 0x000fe40003f85340 */
[----:B------:R-:W-:Y:S01]  /*5f10*/  ISETP.NE.AND.EX P2, PT, RZ, UR55, PT, P2 ;  /* 0x00000037ff007c0c */ /* 0x000fe2000bf45320 */
[----:B------:R-:W-:Y:S02]  /*5f20*/  UISETP.NE.AND UP2, UPT, UR6, URZ, UPT ;  /* 0x000000ff0600728c */ /* 0x000fe4000bf45270 */
[----:B------:R-:W-:Y:S04]  /*5f30*/  UISETP.NE.U32.AND UP0, UPT, UR5, URZ, UPT ;  /* 0x000000ff0500728c */ /* 0x000fe8000bf05070 */
[----:B------:R-:W-:Y:S01]  /*5f40*/  UISETP.NE.AND.EX UP1, UPT, UR4, URZ, UPT, UP0 ;  /* 0x000000ff0400728c */ /* 0x000fe2000bf25300 */
[----:B------:R-:W-:Y:S01]  /*5f50*/  PLOP3.LUT P1, PT, PT, PT, UP2, 0x80, 0x8 ;  /* 0x000000000008781c */ /* 0x000fe20003f2f028 */
[----:B------:R-:W-:Y:S03]  /*5f60*/  UPLOP3.LUT UP0, UPT, UPT, UPT, UPT, 0x40, 0x4 ;  /* 0x000000000004789c */ /* 0x000fe60003f0e870 */
[----:B------:R-:W-:Y:S06]  /*5f70*/  @UP2 UPLOP3.LUT UP0, UPT, UPT, UPT, UP1, 0x80, 0x8 ;  /* 0x000000000008289c */ /* 0x000fec0003f0f010 */
[----:B------:R-:W-:Y:S01]  /*5f80*/  PLOP3.LUT P0, PT, PT, PT, UP0, 0x80, 0x8 ;  /* 0x000000000008781c */ /* 0x000fe20003f0f008 */
[----:B------:R-:W-:Y:S01]  /*5f90*/  @!UPT UIADD3 URZ, UPT, UPT, URZ, URZ, URZ ;  /* 0x000000fffffff290 */ /* 0x000fe2000fffe0ff */
[----:B------:R-:W-:Y:S11]  /*5fa0*/  BRA.U !UP1, `(.L_x_95) ;  /* 0x0000000109407547 */ /* 0x000ff6000b800000 */
[----:B------:R-:W-:Y:S01]  /*5fb0*/  UISETP.NE.U32.AND UP0, UPT, UR54, URZ, UPT ;  /* 0x000000ff3600728c */ /* 0x000fe2000bf05070 */
[----:B------:R-:W-:Y:S01]  /*5fc0*/  R2UR UR6, R66 ;  /* 0x00000000420672ca */ /* 0x000fe200000e0000 */
[----:B------:R-:W2:Y:S01]  /*5fd0*/  LDCU.64 UR8, c[0x0][0x358] ;  /* 0x00006b00ff0877ac */ /* 0x000ea20008000a00 */
[----:B------:R-:W-:Y:S02]  /*5fe0*/  HFMA2 R52, -RZ, RZ, 0, 5.9604644775390625e-08 ;  /* 0x00000001ff347431 */ /* 0x000fe400000001ff */
[----:B-1----:R-:W-:Y:S01]  /*5ff0*/  IMAD.MOV.U32 R0, RZ, RZ, 0x1 ;  /* 0x00000001ff007424 */ /* 0x002fe200078e00ff */
[----:B------:R-:W-:Y:S06]  /*6000*/  UISETP.NE.AND.EX UP0, UPT, UR55, URZ, UPT, UP0 ;  /* 0x000000ff3700728c */ /* 0x000fec000bf05300 */
[----:B------:R-:W-:Y:S05]  /*6010*/  PLOP3.LUT P3, PT, PT, PT, UP0, 0x80, 0x8 ;  /* 0x000000000008781c */ /* 0x000fea0003f6f008 */
[----:B------:R-:W1:Y:S01]  /*6020*/  @UP0 LDCU.64 UR4, c[0x0][0x888] ;  /* 0x00011100ff0407ac */ /* 0x000e620008000a00 */
[----:B------:R-:W-:Y:S07]  /*6030*/  @UP0 UIMAD UR6, UR36, UR6, URZ ;  /* 0x00000006240602a4 */ /* 0x000fee000f8e02ff */
[----:B------:R-:W-:Y:S01]  /*6040*/  @!P3 PRMT R52, R0, 0x7610, R52 ;  /* 0x000076100034b816 */ /* 0x000fe20000000034 */
[----:B-1----:R-:W-:Y:S06]  /*6050*/  @UP0 UIMAD.WIDE UR4, UR6, 0x4, UR4 ;  /* 0x00000004060408a5 */ /* 0x002fec000f8e0204 */
[----:B------:R-:W-:Y:S02]  /*6060*/  IMAD.U32 R2, RZ, RZ, UR4 ;  /* 0x00000004ff027e24 */ /* 0x000fe4000f8e00ff */
[----:B------:R-:W-:Y:S03]  /*6070*/  IMAD.U32 R3, RZ, RZ, UR5 ;  /* 0x00000005ff037e24 */ /* 0x000fe6000f8e00ff */
[----:B------:R-:W1:Y:S02]  /*6080*/  @!UP0 LDCU UR4, c[0x0][0x880] ;  /* 0x00011000ff0487ac */ /* 0x000e640008000800 */
[----:B--2--5:R2:W5:Y:S02]  /*6090*/  @P3 LDG.E R27, desc[UR8][R2.64] ;  /* 0x00000008021b3981 */ /* 0x024564000c1e1900 */
[----:B-12---:R-:W-:Y:S02]  /*60a0*/  @!P3 MOV R27, UR4 ;  /* 0x00000004001bbc02 */ /* 0x006fe40008000f00 */
.L_x_95:
[----:B------:R-:W-:Y:S05]  /*60b0*/  @!P4 BRA `(.L_x_96) ;  /* 0x000000000024c947 */ /* 0x000fea0003800000 */
[----:B------:R-:W-:Y:S01]  /*60c0*/  ISETP.NE.U32.AND P3, PT, R48, RZ, PT ;  /* 0x000000ff3000720c */ /* 0x000fe20003f65070 */
[----:B------:R-:W2:Y:S03]  /*60d0*/  LDCU.64 UR4, c[0x0][0x358] ;  /* 0x00006b00ff0477ac */ /* 0x000ea60008000a00 */
[----:B------:R-:W-:Y:S11]  /*60e0*/  ISETP.NE.AND.EX P3, PT, R49, RZ, PT, P3 ;  /* 0x000000ff3100720c */ /* 0x000ff60003f65330 */
[----:B------:R-:W-:Y:S02]  /*60f0*/  @!UPT UIADD3 URZ, UPT, UPT, URZ, URZ, URZ ;  /* 0x000000fffffff290 */ /* 0x000fe4000fffe0ff */
[----:B------:R-:W3:Y:S01]  /*6100*/  @P3 LDC.64 R2, c[0x0][0x8a8] ;  /* 0x00022a00ff023b82 */ /* 0x000ee20000000a00 */
[----:B-1----:R-:W-:Y:S04]  /*6110*/  @P3 IMAD R0, R50, UR36, RZ ;  /* 0x0000002432003c24 */ /* 0x002fe8000f8e02ff */
[----:B---3--:R-:W-:Y:S05]  /*6120*/  @P3 IMAD.WIDE R2, R0, 0x4, R2 ;  /* 0x0000000400023825 */ /* 0x008fea00078e0202 */
[----:B--2--5:R2:W5:Y:S02]  /*6130*/  @P3 LDG.E R24, desc[UR4][R2.64] ;  /* 0x0000000402183981 */ /* 0x024564000c1e1900 */
[----:B--2---:R-:W3:Y:S02]  /*6140*/  @!P3 LDC R24, c[0x0][0x8a0] ;  /* 0x00022800ff18bb82 */ /* 0x004ee40000000800 */
.L_x_96:
[----:B-----5:R-:W-:Y:S01]  /*6150*/  FSETP.NEU.AND P3, PT, R27, RZ, PT ;  /* 0x000000ff1b00720b */ /* 0x020fe20003f6d000 */
[----:B------:R-:W-:Y:S01]  /*6160*/  IMAD.SHL.U32 R75, R26, 0x4, RZ ;  /* 0x000000041a4b7824 */ /* 0x000fe200078e00ff */
[----:B------:R-:W-:Y:S01]  /*6170*/  SEL R4, RZ, 0xffffffff, P2 ;  /* 0xffffffffff047807 */ /* 0x000fe20001000000 */
[----:B------:R-:W-:Y:S01]  /*6180*/  BSSY B1, `(.L_x_97) ;  /* 0x0000044000017945 */ /* 0x000fe20003800000 */
[----:B------:R-:W-:Y:S01]  /*6190*/  @P1 LOP3.LUT P2, RZ, R52, 0xff, RZ, 0xc0, !PT ;  /* 0x000000ff34ff1812 */ /* 0x000fe2000784c0ff */
[----:B------:R-:W-:Y:S01]  /*61a0*/  VIADD R70, R75, UR44 ;  /* 0x0000002c4b467c36 */ /* 0x000fe20008000000 */
[----:B-1----:R-:W-:Y:S01]  /*61b0*/  @P1 SEL R0, RZ, 0xffffffff, P3 ;  /* 0xffffffffff001807 */ /* 0x002fe20001800000 */
[----:B------:R-:W-:Y:S01]  /*61c0*/  IMAD.MOV.U32 R76, RZ, RZ, 0x1 ;  /* 0x00000001ff4c7424 */ /* 0x000fe200078e00ff */
[----:B------:R-:W-:Y:S01]  /*61d0*/  LOP3.LUT R61, R61, 0x1, RZ, 0x3c, !PT ;  /* 0x000000013d3d7812 */ /* 0x000fe200078e3cff */
[----:B------:R-:W-:Y:S01]  /*61e0*/  IMAD.MOV.U32 R74, RZ, RZ, RZ ;  /* 0x000000ffff4a7224 */ /* 0x000fe200078e00ff */
[----:B------:R-:W-:Y:S02]  /*61f0*/  @P0 SEL R0, R4, R0, !P2 ;  /* 0x0000000004000207 */ /* 0x000fe40005000000 */
[----:B------:R-:W-:Y:S02]  /*6200*/  CS2R R46, SRZ ;  /* 0x00000000002e7805 */ /* 0x000fe4000001ff00 */
[----:B------:R-:W-:Y:S02]  /*6210*/  LEA R72, R22, UR44, 0x3 ;  /* 0x0000002c16487c11 */ /* 0x000fe4000f8e18ff */
[----:B------:R-:W-:Y:S02]  /*6220*/  CS2R R44, SRZ ;  /* 0x00000000002c7805 */ /* 0x000fe4000001ff00 */
[----:B------:R-:W-:Y:S02]  /*6230*/  @P1 LOP3.LUT R0, R0, 0x1, RZ, 0xc0, !PT ;  /* 0x0000000100001812 */ /* 0x000fe400078ec0ff */
[----:B------:R-:W-:Y:S02]  /*6240*/  CS2R R42, SRZ ;  /* 0x00000000002a7805 */ /* 0x000fe4000001ff00 */
[----:B------:R-:W-:Y:S02]  /*6250*/  SHF.L.U32 R2, R60, 0x1f, RZ ;  /* 0x0000001f3c027819 */ /* 0x000fe400000006ff */
[----:B------:R-:W-:Y:S02]  /*6260*/  CS2R R40, SRZ ;  /* 0x0000000000287805 */ /* 0x000fe4000001ff00 */
[----:B------:R-:W-:Y:S02]  /*6270*/  ISETP.NE.U32.OR P6, PT, R0, 0x1, !P1 ;  /* 0x000000010000780c */ /* 0x000fe40004fc5470 */
[----:B------:R-:W-:Y:S02]  /*6280*/  CS2R R38, SRZ ;  /* 0x0000000000267805 */ /* 0x000fe4000001ff00 */
[----:B------:R-:W-:Y:S02]  /*6290*/  PLOP3.LUT P2, PT, PT, PT, UP1, 0x80, 0x8 ;  /* 0x000000000008781c */ /* 0x000fe40003f4f018 */
[----:B------:R-:W-:Y:S02]  /*62a0*/  CS2R R36, SRZ ;  /* 0x0000000000247805 */ /* 0x000fe4000001ff00 */
[----:B------:R-:W-:Y:S02]  /*62b0*/  LEA.HI R25, R22, R22, RZ, 0x1 ;  /* 0x0000001616197211 */ /* 0x000fe400078f08ff */
[----:B------:R-:W-:Y:S02]  /*62c0*/  CS2R R34, SRZ ;  /* 0x0000000000227805 */ /* 0x000fe4000001ff00 */
[----:B------:R-:W-:Y:S02]  /*62d0*/  LOP3.LUT P4, R57, R52, 0xff, RZ, 0xc0, !PT ;  /* 0x000000ff34397812 */ /* 0x000fe4000788c0ff */
[----:B------:R-:W-:Y:S02]  /*62e0*/  CS2R R32, SRZ ;  /* 0x0000000000207805 */ /* 0x000fe4000001ff00 */
[----:B------:R-:W-:Y:S01]  /*62f0*/  SEL R3, RZ, 0xffffffff, P3 ;  /* 0xffffffffff037807 */ /* 0x000fe20001800000 */
[----:B------:R-:W-:Y:S01]  /*6300*/  VIADD R69, R70, 0x400 ;  /* 0x0000040046457836 */ /* 0x000fe20000000000 */
[----:B------:R-:W-:Y:S01]  /*6310*/  P2R R67, PR, RZ, 0x40 ;  /* 0x00000040ff437803 */ /* 0x000fe20000000000 */
[----:B------:R-:W-:Y:S01]  /*6320*/  IMAD.IADD R68, R62, 0x1, R70 ;  /* 0x000000013e447824 */ /* 0x000fe200078e0246 */
[----:B------:R-:W-:Y:S02]  /*6330*/  @P6 SHF.L.U32 R0, R61, 0x1f, RZ ;  /* 0x0000001f3d006819 */ /* 0x000fe400000006ff */
[----:B------:R-:W-:Y:S02]  /*6340*/  @P2 SEL R3, R4, R3, !P4 ;  /* 0x0000000304032207 */ /* 0x000fe40006000000 */
[----:B------:R1:W2:Y:S02]  /*6350*/  @P6 SYNCS.PHASECHK.TRANS64.TRYWAIT P1, [UR44+0x40], R0 ;  /* 0x00004000ff0065a7 */ /* 0x0002a4000802112c */
[----:B------:R-:W-:Y:S04]  /*6360*/  LOP3.LUT R3, R3, 0x1, RZ, 0xc0, !PT ;  /* 0x0000000103037812 */ /* 0x000fe800078ec0ff */
[----:B------:R-:W-:Y:S04]  /*6370*/  ISETP.NE.U32.AND P5, PT, R3, 0x1, PT ;  /* 0x000000010300780c */ /* 0x000fe80003fa5070 */
[----:B------:R-:W-:Y:S01]  /*6380*/  P2R R77, PR, RZ, 0x20 ;  /* 0x00000020ff4d7803 */ /* 0x000fe20000000000 */
[----:B------:R4:W3:Y:S01]  /*6390*/  SYNCS.PHASECHK.TRANS64.TRYWAIT P0, [R72+URZ+0xb0], R2 ;  /* 0x0000b002480075a7 */ /* 0x0008e200080011ff */
[C---:B-1----:R-:W-:Y:S01]  /*63a0*/  IMAD.SHL.U32 R0, R25.reuse, 0x40, RZ ;  /* 0x0000004019007824 */ /* 0x042fe200078e00ff */
[----:B------:R-:W-:Y:S04]  /*63b0*/  LOP3.LUT R25, R25, 0xffe, RZ, 0xc0, !PT ;  /* 0x00000ffe19197812 */ /* 0x000fe800078ec0ff */
[----:B------:R-:W-:Y:S01]  /*63c0*/  LOP3.LUT R0, R0, 0xffffff80, RZ, 0xc0, !PT ;  /* 0xffffff8000007812 */ /* 0x000fe200078ec0ff */
[----:B------:R-:W-:Y:S04]  /*63d0*/  IMAD.IADD R25, R22, 0x1, -R25 ;  /* 0x0000000116197824 */ /* 0x000fe800078e0a19 */
[----:B------:R-:W-:Y:S04]  /*63e0*/  IMAD.IADD R0, R23, 0x1, R0 ;  /* 0x0000000117007824 */ /* 0x000fe800078e0200 */
[----:B------:R-:W-:Y:S01]  /*63f0*/  IMAD R25, R25, 0x100000, R0 ;  /* 0x0010000019197824 */ /* 0x000fe200078e0200 */
[----:B--2---:R-:W-:Y:S01]  /*6400*/  @P6 SEL R76, RZ, 0x1, !P1 ;  /* 0x00000001ff4c6807 */ /* 0x004fe20004800000 */
[----:B----4-:R-:W-:Y:S06]  /*6410*/  @!P6 BRA `(.L_x_98) ;  /* 0x000000000068e947 */ /* 0x010fec0003800000 */
[C---:B------:R-:W-:Y:S01]  /*6420*/  @P5 IMAD R5, R63.reuse, 0x4, R69 ;  /* 0x000000043f055824 */ /* 0x040fe200078e0245 */
[----:B------:R-:W-:Y:S01]  /*6430*/  ISETP.NE.AND P1, PT, R76, RZ, PT ;  /* 0x000000ff4c00720c */ /* 0x000fe20003f25270 */
[----:B------:R-:W-:Y:S01]  /*6440*/  @P5 IMAD R4, R63, 0x4, R70 ;  /* 0x000000043f045824 */ /* 0x000fe200078e0246 */
[----:B------:R-:W-:Y:S01]  /*6450*/  BSSY B0, `(.L_x_99) ;  /* 0x000000e000007945 */ /* 0x000fe20003800000 */
[----:B------:R-:W-:Y:S01]  /*6460*/  IMAD.MOV.U32 R46, RZ, RZ, RZ ;  /* 0x000000ffff2e7224 */ /* 0x000fe200078e00ff */
[----:B------:R-:W-:Y:S01]  /*6470*/  CS2R R42, SRZ ;  /* 0x00000000002a7805 */ /* 0x000fe2000001ff00 */
[----:B------:R-:W-:Y:S01]  /*6480*/  @P5 IMAD.IADD R5, R62, 0x1, R5 ;  /* 0x000000013e055824 */ /* 0x000fe200078e0205 */
[----:B------:R-:W-:Y:S02]  /*6490*/  CS2R R40, SRZ ;  /* 0x0000000000287805 */ /* 0x000fe4000001ff00 */
[----:B------:R-:W-:Y:S02]  /*64a0*/  CS2R R44, SRZ ;  /* 0x00000000002c7805 */ /* 0x000fe4000001ff00 */
[----:B------:R-:W-:Y:S02]  /*64b0*/  CS2R R34, SRZ ;  /* 0x0000000000227805 */ /* 0x000fe4000001ff00 */
[----:B------:R-:W-:Y:S02]  /*64c0*/  CS2R R32, SRZ ;  /* 0x0000000000207805 */ /* 0x000fe4000001ff00 */
[----:B------:R-:W-:Y:S02]  /*64d0*/  CS2R R38, SRZ ;  /* 0x0000000000267805 */ /* 0x000fe4000001ff00 */
[----:B------:R-:W-:Y:S01]  /*64e0*/  CS2R R36, SRZ ;  /* 0x0000000000247805 */ /* 0x000fe2000001ff00 */
[----:B------:R-:W-:Y:S06]  /*64f0*/  @P1 BRA `(.L_x_100) ;  /* 0x00000000000c1947 */ /* 0x000fec0003800000 */
[----:B------:R-:W-:Y:S04]  /*6500*/  SHF.L.U32 R3, R61, 0x1f, RZ ;  /* 0x0000001f3d037819 */ /* 0x000fe800000006ff */
[----:B------:R-:W1:Y:S02]  /*6510*/  SYNCS.PHASECHK.TRANS64.TRYWAIT P1, [UR44+0x40], R3 ;  /* 0x00004003ff0075a7 */ /* 0x000e64000802112c */
[----:B-1----:R-:W-:Y:S05]  /*6520*/  @!P1 BRA `(.L_x_101) ;  /* 0x00000028009c9947 */ /* 0x002fea0003800000 */
.L_x_100:
[----:B------:R-:W-:Y:S05]  /*6530*/  BSYNC B0 ;  /* 0x0000000000007941 */ /* 0x000fea0003800000 */
.L_x_99:
[----:B------:R-:W-:Y:S01]  /*6540*/  ISETP.NE.AND P1, PT, R77, RZ, PT ;  /* 0x000000ff4d00720c */ /* 0x000fe20003f25270 */
[----:B------:R-:W-:Y:S11]  /*6550*/  HFMA2 R74, -RZ, RZ, 0, 5.9604644775390625e-08 ;  /* 0x00000001ff4a7431 */ /* 0x000ff600000001ff */
[----:B------:R-:W-:Y:S01]  /*6560*/  @!UPT UIADD3 URZ, UPT, UPT, URZ, URZ, URZ ;  /* 0x000000fffffff290 */ /* 0x000fe2000fffe0ff */
[----:B------:R-:W-:Y:S05]  /*6570*/  @P1 WARPSYNC.ALL ;  /* 0x0000000000001948 */ /* 0x000fea0003800000 */
[----:B------:R2:W4:Y:S04]  /*6580*/  @P1 LDSM.16.M88.4 R40, [R4+0x400] ;  /* 0x000400000428183b */ /* 0x0005280000000200 */
[----:B------:R2:W1:Y:S04]  /*6590*/  @P1 LDSM.16.M88.4 R44, [R5] ;  /* 0x00000000052c183b */ /* 0x0004680000000200 */
[----:B------:R2:W1:Y:S04]  /*65a0*/  @P1 LDSM.16.M88.4 R32, [R75+UR44+0x400] ;  /* 0x0004002c4b20183b */ /* 0x0004680008000200 */
[----:B------:R2:W1:Y:S02]  /*65b0*/  @P1 LDSM.16.M88.4 R36, [R68+0x400] ;  /* 0x000400004424183b */ /* 0x0004640000000200 */
.L_x_98:
[----:B------:R-:W-:Y:S05]  /*65c0*/  BSYNC B1 ;  /* 0x0000000000017941 */ /* 0x000fea0003800000 */
.L_x_97:
[----:B-1----:R-:W-:Y:S04]  /*65d0*/  SHF.R.U32.HI R0, RZ, 0x15, R25 ;  /* 0x00000015ff007819 */ /* 0x002fe80000011619 */
[----:B------:R-:W-:Y:S01]  /*65e0*/  LOP3.LUT P1, RZ, R0, 0x3, R53, 0x48, !PT ;  /* 0x0000000300ff7812 */ /* 0x000fe20007824835 */
[----:B------:R-:W-:Y:S01]  /*65f0*/  @!UPT UIADD3 URZ, UPT, UPT, URZ, URZ, URZ ;  /* 0x000000fffffff290 */ /* 0x000fe2000fffe0ff */
[----:B---3--:R-:W-:Y:S11]  /*6600*/  @P0 BRA `(.L_x_102) ;  /* 0x0000000000080947 */ /* 0x008ff60003800000 */
[----:B------:R-:W1:Y:S02]  /*6610*/  SYNCS.PHASECHK.TRANS64.TRYWAIT P0, [R72+URZ+0xb0], R2 ;  /* 0x0000b002480075a7 */ /* 0x000e6400080011ff */
[----:B-1----:R-:W-:Y:S05]  /*6620*/  @!P0 BRA `(.L_x_103) ;  /* 0x0000002800748947 */ /* 0x002fea0003800000 */
.L_x_102:
[----:B------:R-:W-:Y:S05]  /*6630*/  @!P1 BRA `(.L_x_104) ;  /* 0x0000000000409947 */ /* 0x000fea0003800000 */
[----:B------:R-:W2:Y:S01]  /*6640*/  LDCU.64 UR8, c[0x4][0x70] ;  /* 0x01000e00ff0877ac */ /* 0x000ea20008000a00 */
[----:B------:R-:W-:Y:S01]  /*6650*/  MOV R3, 0x0 ;  /* 0x0000000000037802 */ /* 0x000fe20000000f00 */
[----:B------:R-:W-:Y:S02]  /*6660*/  HFMA2 R12, -RZ, RZ, 0, 5.9604644775390625e-08 ;  /* 0x00000001ff0c7431 */ /* 0x000fe400000001ff */
[----:B------:R-:W-:Y:S02]  /*6670*/  IMAD.MOV.U32 R8, RZ, RZ, 0x192 ;  /* 0x00000192ff087424 */ /* 0x000fe400078e00ff */
[----:B------:R-:W-:Y:S01]  /*6680*/  IMAD.MOV.U32 R13, RZ, RZ, RZ ;  /* 0x000000ffff0d7224 */ /* 0x000fe200078e00ff */
[----:B------:R-:W3:Y:S01]  /*6690*/  LDCU.64 UR6, c[0x4][0x78] ;  /* 0x01000f00ff0677ac */ /* 0x000ee20008000a00 */
[----:B-1----:R-:W1:Y:S01]  /*66a0*/  LDC.64 R2, c[0x4][R3] ;  /* 0x0100000003027b82 */ /* 0x002e620000000a00 */
[----:B------:R-:W5:Y:S01]  /*66b0*/  LDCU.64 UR4, c[0x4][0x10] ;  /* 0x01000200ff0477ac */ /* 0x000f620008000a00 */
[----:B--2---:R-:W-:Y:S01]  /*66c0*/  MOV R5, UR9 ;  /* 0x0000000900057c02 */ /* 0x004fe20008000f00 */
[----:B------:R-:W-:Y:S01]  /*66d0*/  IMAD.U32 R4, RZ, RZ, UR8 ;  /* 0x00000008ff047e24 */ /* 0x000fe2000f8e00ff */
[----:B---3--:R-:W-:Y:S01]  /*66e0*/  MOV R7, UR7 ;  /* 0x0000000700077c02 */ /* 0x008fe20008000f00 */
[----:B------:R-:W-:Y:S01]  /*66f0*/  IMAD.U32 R6, RZ, RZ, UR6 ;  /* 0x00000006ff067e24 */ /* 0x000fe2000f8e00ff */
[----:B-----5:R-:W-:Y:S01]  /*6700*/  MOV R11, UR5 ;  /* 0x00000005000b7c02 */ /* 0x020fe20008000f00 */
[----:B------:R-:W-:Y:S02]  /*6710*/  IMAD.U32 R10, RZ, RZ, UR4 ;  /* 0x00000004ff0a7e24 */ /* 0x000fe4000f8e00ff */
[----:B------:R-:W-:Y:S07]  /*6720*/  LEPC R20, `(.L_x_104) ;  /* 0x000000001014794e */ /* 0x000fee0000000000 */
[----:B-1--4-:R-:W-:Y:S05]  /*6730*/  CALL.ABS.NOINC R2 ;  /* 0x0000000002007343 */ /* 0x012fea0003c00000 */
.L_x_104:
[----:B------:R-:W-:Y:S05]  /*6740*/  WARPSYNC.ALL ;  /* 0x0000000000007948 */ /* 0x000fea0003800000 */
[----:B------:R-:W-:Y:S01]  /*6750*/  R2UR UR4, R25 ;  /* 0x00000000190472ca */ /* 0x000fe200000e0000 */
[----:B------:R-:W-:Y:S01]  /*6760*/  BSSY.RECONVERGENT B0, `(.L_x_105) ;  /* 0x000003c000007945 */ /* 0x000fe20003800200 */
[----:B------:R-:W-:Y:S02]  /*6770*/  SHF.L.U32 R73, R63, 0x2, RZ ;  /* 0x000000023f497819 */ /* 0x000fe400000006ff */
[----:B------:R-:W-:Y:S02]  /*6780*/  ISETP.NE.AND P0, PT, R64, RZ, PT ;  /* 0x000000ff4000720c */ /* 0x000fe40003f05270 */
[----:B------:R-:W-:Y:S04]  /*6790*/  IADD3 R69, PT, PT, R69, R73, RZ ;  /* 0x0000004945457210 */ /* 0x000fe80007ffe0ff */
[----:B------:R-:W-:Y:S03]  /*67a0*/  IADD3 R71, PT, PT, R62, R69, RZ ;  /* 0x000000453e477210 */ /* 0x000fe60007ffe0ff */
[----:B--2---:R-:W2:Y:S02]  /*67b0*/  LDTM.16dp128bit.x8 R4, tmem[UR4] ;  /* 0x00000004000479ee */ /* 0x004ea40008180000 */
[C---:B--2---:R-:W-:Y:S01]  /*67c0*/  FMUL R0, R24.reuse, R4 ;  /* 0x0000000418007220 */ /* 0x044fe20000400000 */
[C---:B-1----:R-:W-:Y:S01]  /*67d0*/  FMUL R2, R24.reuse, R5 ;  /* 0x0000000518027220 */ /* 0x042fe20000400000 */
[C---:B------:R-:W-:Y:S01]  /*67e0*/  FMUL R3, R24.reuse, R6 ;  /* 0x0000000618037220 */ /* 0x040fe20000400000 */
[C---:B------:R-:W-:Y:S01]  /*67f0*/  FMUL R7, R24.reuse, R7 ;  /* 0x0000000718077220 */ /* 0x040fe20000400000 */
[C---:B------:R-:W-:Y:S01]  /*6800*/  FFMA R28, R27.reuse, R32, R0 ;  /* 0x000000201b1c7223 */ /* 0x040fe20000000000 */
        /* <DEDUP_REMOVED lines=10> */
[----:B------:R1:W-:Y:S01]  /*68b0*/  STSM.16.M88.4 [R70+0x400], R28 ;  /* 0x0004001c46007844 */ /* 0x0003e20000000200 */
[C---:B------:R-:W-:Y:S01]  /*68c0*/  FMUL R9, R24.reuse, R13 ;  /* 0x0000000d18097220 */ /* 0x040fe20000400000 */
[C---:B------:R-:W-:Y:S01]  /*68d0*/  FFMA R6, R27.reuse, R38, R6 ;  /* 0x000000261b067223 */ /* 0x040fe20000000006 */
[C---:B------:R-:W-:Y:S01]  /*68e0*/  FMUL R10, R24.reuse, R14 ;  /* 0x0000000e180a7220 */ /* 0x040fe20000400000 */
[C---:B------:R-:W-:Y:S01]  /*68f0*/  FFMA R7, R27.reuse, R39, R11 ;  /* 0x000000271b077223 */ /* 0x040fe2000000000b */
[C---:B------:R-:W-:Y:S01]  /*6900*/  FMUL R15, R24.reuse, R15 ;  /* 0x0000000f180f7220 */ /* 0x040fe20000400000 */
[C---:B----4-:R-:W-:Y:S01]  /*6910*/  FFMA R8, R27.reuse, R40, R8 ;  /* 0x000000281b087223 */ /* 0x050fe20000000008 */
[C---:B------:R-:W-:Y:S01]  /*6920*/  FMUL R12, R24.reuse, R16 ;  /* 0x00000010180c7220 */ /* 0x040fe20000400000 */
[C---:B------:R-:W-:Y:S01]  /*6930*/  FFMA R9, R27.reuse, R41, R9 ;  /* 0x000000291b097223 */ /* 0x040fe20000000009 */
[----:B------:R1:W-:Y:S01]  /*6940*/  STSM.16.M88.4 [R68+0x400], R4 ;  /* 0x0004000444007844 */ /* 0x0003e20000000200 */
[C---:B------:R-:W-:Y:S01]  /*6950*/  FMUL R13, R24.reuse, R17 ;  /* 0x00000011180d7220 */ /* 0x040fe20000400000 */
[C---:B------:R-:W-:Y:S01]  /*6960*/  FFMA R10, R27.reuse, R42, R10 ;  /* 0x0000002a1b0a7223 */ /* 0x040fe2000000000a */
[C---:B------:R-:W-:Y:S01]  /*6970*/  FMUL R14, R24.reuse, R18 ;  /* 0x00000012180e7220 */ /* 0x040fe20000400000 */
[C---:B------:R-:W-:Y:S01]  /*6980*/  FFMA R11, R27.reuse, R43, R15 ;  /* 0x0000002b1b0b7223 */ /* 0x040fe2000000000f */
[----:B------:R-:W-:Y:S01]  /*6990*/  FMUL R19, R24, R19 ;  /* 0x0000001318137220 */ /* 0x000fe20000400000 */
[C---:B------:R-:W-:Y:S01]  /*69a0*/  FFMA R12, R27.reuse, R44, R12 ;  /* 0x0000002c1b0c7223 */ /* 0x040fe2000000000c */
[C---:B------:R-:W-:Y:S01]  /*69b0*/  FFMA R13, R27.reuse, R45, R13 ;  /* 0x0000002d1b0d7223 */ /* 0x040fe2000000000d */
[C---:B------:R-:W-:Y:S01]  /*69c0*/  FFMA R14, R27.reuse, R46, R14 ;  /* 0x0000002e1b0e7223 */ /* 0x040fe2000000000e */
[----:B------:R1:W-:Y:S01]  /*69d0*/  STSM.16.M88.4 [R69], R8 ;  /* 0x0000000845007844 */ /* 0x0003e20000000200 */
[----:B------:R-:W-:Y:S05]  /*69e0*/  FFMA R15, R27, R47, R19 ;  /* 0x0000002f1b0f7223 */ /* 0x000fea0000000013 */
[----:B------:R1:W-:Y:S01]  /*69f0*/  STSM.16.M88.4 [R71], R12 ;  /* 0x0000000c47007844 */ /* 0x0003e20000000200 */
[----:B------:R-:W-:Y:S01]  /*6a00*/  @!PT LDS RZ, [RZ] ;  /* 0x00000000fffff984 */ /* 0x000fe20000000800 */
[----:B------:R-:W-:Y:S01]  /*6a10*/  @!PT LDS RZ, [RZ] ;  /* 0x00000000fffff984 */ /* 0x000fe20000000800 */
[----:B------:R-:W-:Y:S01]  /*6a20*/  @!PT LDS RZ, [RZ] ;  /* 0x00000000fffff984 */ /* 0x000fe20000000800 */
[----:B------:R-:W-:Y:S01]  /*6a30*/  @!PT LDS RZ, [RZ] ;  /* 0x00000000fffff984 */ /* 0x000fe20000000800 */
[----:B------:R2:W-:Y:S06]  /*6a40*/  MEMBAR.ALL.CTA ;  /* 0x0000000000007992 */ /* 0x0005ec0000008000 */
[----:B--2---:R-:W2:Y:S02]  /*6a50*/  FENCE.VIEW.ASYNC.S ;  /* 0x00000000000073c6 */ /* 0x004ea40000000000 */
[----:B--2---:R-:W-:Y:S06]  /*6a60*/  BAR.SYNC.DEFER_BLOCKING 0x1, 0x80 ;  /* 0x0042000000007b1d */ /* 0x004fec0000010000 */
[----:B------:R-:W-:Y:S05]  /*6a70*/  @P0 BRA `(.L_x_106) ;  /* 0x0000000000280947 */ /* 0x000fea0003800000 */
[----:B------:R-:W2:Y:S01]  /*6a80*/  LDCU.64 UR6, c[0x0][0x348] ;  /* 0x00006900ff0677ac */ /* 0x000ea20008000a00 */
[----:B------:R-:W-:Y:S01]  /*6a90*/  UIADD3 UR4, UPT, UPT, UR44, 0x400, URZ ;  /* 0x000004002c047890 */ /* 0x000fe2000fffe0ff */
[----:B------:R-:W-:Y:S05]  /*6aa0*/  UMOV UR51, UR36 ;  /* 0x0000002400337c82 */ /* 0x000fea0008000000 */
[----:B------:R-:W-:Y:S04]  /*6ab0*/  MOV R56, UR4 ;  /* 0x0000000400387c02 */ /* 0x000fe80008000f00 */
[----:B------:R-:W-:Y:S01]  /*6ac0*/  R2UR UR48, R56 ;  /* 0x00000000383072ca */ /* 0x000fe200000e0000 */
[----:B--2---:R-:W-:Y:S04]  /*6ad0*/  UIADD3 UR4, UP0, UPT, UR6, 0x680, URZ ;  /* 0x0000068006047890 */ /* 0x004fe8000ff1e0ff */
[----:B------:R-:W-:Y:S09]  /*6ae0*/  UIADD3.X UR5, UPT, UPT, URZ, UR7, URZ, UP0, !UPT ;  /* 0x00000007ff057290 */ /* 0x000ff200087fe4ff */
[----:B------:R2:W-:Y:S01]  /*6af0*/  UTMASTG.3D [UR48], [UR4] ;  /* 0x00000030040073b5 */ /* 0x0005e20008010000 */
[----:B------:R0:W-:Y:S01]  /*6b00*/  UTMACMDFLUSH ;  /* 0x00000000000079b7 */ /* 0x0001e20000000000 */
[----:B--2---:R-:W-:Y:S04]  /*6b10*/  DEPBAR.LE SB0, 0x1 ;  /* 0x000080400000791a */ /* 0x004fe80000000000 */
.L_x_106:
[----:B------:R-:W-:Y:S05]  /*6b20*/  BSYNC.RECONVERGENT B0 ;  /* 0x0000000000007941 */ /* 0x000fea0003800200 */
.L_x_105:
[----:B------:R-:W-:Y:S01]  /*6b30*/  BAR.SYNC.DEFER_BLOCKING 0x1, 0x80 ;  /* 0x0042000000007b1d */ /* 0x000fe20000010000 */
[----:B------:R-:W-:Y:S01]  /*6b40*/  ISETP.NE.AND P1, PT, R67, RZ, PT ;  /* 0x000000ff4300720c */ /* 0x000fe20003f25270 */
[----:B------:R-:W-:Y:S01]  /*6b50*/  UISETP.NE.AND UP0, UPT, UR52, URZ, UPT ;  /* 0x000000ff3400728c */ /* 0x000fe2000bf05270 */
[----:B------:R-:W-:Y:S11]  /*6b60*/  LEA R2, R74, UR44, 0x3 ;  /* 0x0000002c4a027c11 */ /* 0x000ff6000f8e18ff */
[----:B------:R-:W-:Y:S01]  /*6b70*/  @P1 SHF.L.U32 R3, R61, 0x1f, RZ ;  /* 0x0000001f3d031819 */ /* 0x000fe200000006ff */
[----:B------:R-:W-:Y:S06]  /*6b80*/  BRA.U !UP0, `(.L_x_107) ;  /* 0x0000000108247547 */ /* 0x000fec000b800000 */
[----:B-1----:R-:W-:Y:S01]  /*6b90*/  IMAD.U32 R4, RZ, RZ, UR46 ;  /* 0x0000002eff047e24 */ /* 0x002fe2000f8e00ff */
[----:B------:R-:W-:Y:S01]  /*6ba0*/  MOV R0, UR47 ;  /* 0x0000002f00007c02 */ /* 0x000fe20008000f00 */
[----:B------:R-:W-:Y:S03]  /*6bb0*/  UIADD3 UR4, UPT, UPT, UR46, 0x1, URZ ;  /* 0x000000012e047890 */ /* 0x000fe6000fffe0ff */
[----:B------:R-:W-:Y:S01]  /*6bc0*/  @P1 LEA R4, R4, UR44, 0x3 ;  /* 0x0000002c04041c11 */ /* 0x000fe2000f8e18ff */
[----:B------:R-:W-:Y:S04]  /*6bd0*/  UISETP.NE.AND UP0, UPT, UR4, 0x4, UPT ;  /* 0x000000040400788c */ /* 0x000fe8000bf05270 */
[----:B------:R-:W-:Y:S01]  /*6be0*/  @P1 VIADD R4, R4, 0x60 ;  /* 0x0000006004041836 */ /* 0x000fe20000000000 */
[----:B------:R-:W-:Y:S04]  /*6bf0*/  USEL UR46, UR4, URZ, UP0 ;  /* 0x000000ff042e7287 */ /* 0x000fe80008000000 */
[----:B------:R-:W-:Y:S04]  /*6c00*/  @P1 PRMT R0, R0, 0x654, R4 ;  /* 0x0000065400001816 */ /* 0x000fe80000000004 */
[----:B------:R2:W-:Y:S04]  /*6c10*/  @P1 SYNCS.ARRIVE.TRANS64.RED.A1T0 RZ, [R0+URZ], RZ ;  /* 0x000000ff00ff19a7 */ /* 0x0005e800081004ff */
.L_x_107:
[----:B------:R-:W3:Y:S01]  /*6c20*/  @P1 SYNCS.PHASECHK.TRANS64.TRYWAIT P0, [R2+URZ+0x40], R3 ;  /* 0x00004003020015a7 */ /* 0x000ee200080011ff */
[----:B------:R-:W-:Y:S01]  /*6c30*/  BSSY B1, `(.L_x_108) ;  /* 0x0000017000017945 */ /* 0x000fe20003800000 */
[----:B---3--:R-:W-:Y:S03]  /*6c40*/  @P1 SEL R76, RZ, 0x1, !P0 ;  /* 0x00000001ff4c1807 */ /* 0x008fe60004000000 */
[----:B------:R-:W-:Y:S05]  /*6c50*/  @!P1 BRA `(.L_x_109) ;  /* 0x0000000000509947 */ /* 0x000fea0003800000 */
[----:B------:R-:W-:Y:S01]  /*6c60*/  ISETP.NE.AND P1, PT, R77, RZ, PT ;  /* 0x000000ff4d00720c */ /* 0x000fe20003f25270 */
[----:B------:R-:W-:Y:S01]  /*6c70*/  BSSY B0, `(.L_x_110) ;  /* 0x000000a000007945 */ /* 0x000fe20003800000 */
[----:B------:R-:W-:Y:S11]  /*6c80*/  ISETP.NE.AND P0, PT, R76, RZ, PT ;  /* 0x000000ff4c00720c */ /* 0x000ff60003f05270 */
[----:B-1----:R-:W-:Y:S04]  /*6c90*/  @P1 IMAD R5, R74, 0x2000, R75 ;  /* 0x000020004a051824 */ /* 0x002fe800078e024b */
[----:B------:R-:W-:Y:S05]  /*6ca0*/  @P1 VIADD R4, R5, UR44 ;  /* 0x0000002c05041c36 */ /* 0x000fea0008000000 */
[----:B------:R-:W-:Y:S01]  /*6cb0*/  @P1 IADD3 R3, PT, PT, R73, R4, RZ ;  /* 0x0000000449031210 */ /* 0x000fe20007ffe0ff */
[----:B------:R-:W-:Y:S01]  /*6cc0*/  @P1 IMAD.IADD R4, R62, 0x1, R4 ;  /* 0x000000013e041824 */ /* 0x000fe200078e0204 */
[----:B------:R-:W-:Y:S06]  /*6cd0*/  @P0 BRA `(.L_x_111) ;  /* 0x00000000000c0947 */ /* 0x000fec0003800000 */
[----:B--2---:R-:W-:Y:S04]  /*6ce0*/  SHF.L.U32 R0, R61, 0x1f, RZ ;  /* 0x0000001f3d007819 */ /* 0x004fe800000006ff */
[----:B------:R-:W1:Y:S02]  /*6cf0*/  SYNCS.PHASECHK.TRANS64.TRYWAIT P0, [R2+URZ+0x40], R0 ;  /* 0x00004000020075a7 */ /* 0x000e6400080011ff */
[----:B-1----:R-:W-:Y:S05]  /*6d00*/  @!P0 BRA `(.L_x_112) ;  /* 0x0000002000d08947 */ /* 0x002fea0003800000 */
.L_x_111:
[----:B------:R-:W-:Y:S05]  /*6d10*/  BSYNC B0 ;  /* 0x0000000000007941 */ /* 0x000fea0003800000 */
.L_x_110:
[----:B------:R-:W-:Y:S02]  /*6d20*/  ISETP.NE.AND P0, PT, R77, RZ, PT ;  /* 0x000000ff4d00720c */ /* 0x000fe40003f05270 */
[----:B------:R-:W-:Y:S11]  /*6d30*/  IADD3 R74, PT, PT, R74, 0x1, RZ ;  /* 0x000000014a4a7810 */ /* 0x000ff60007ffe0ff */
[----:B-12---:R-:W-:Y:S01]  /*6d40*/  @P0 IMAD.IADD R0, R62, 0x1, R3 ;  /* 0x000000013e000824 */ /* 0x006fe200078e0203 */
[----:B------:R-:W-:Y:S05]  /*6d50*/  @P0 WARPSYNC.ALL ;  /* 0x0000000000000948 */ /* 0x000fea0003800000 */
[----:B------:R3:W4:Y:S04]  /*6d60*/  @P0 LDSM.16.M88.4 R32, [R5+UR44+0x400] ;  /* 0x0004002c0520083b */ /* 0x0007280008000200 */
[----:B------:R3:W1:Y:S04]  /*6d70*/  @P0 LDSM.16.M88.4 R36, [R4+0x400] ;  /* 0x000400000424083b */ /* 0x0006680000000200 */
[----:B------:R3:W2:Y:S04]  /*6d80*/  @P0 LDSM.16.M88.4 R40, [R3+0x400] ;  /* 0x000400000328083b */ /* 0x0006a80000000200 */
[----:B------:R3:W1:Y:S02]  /*6d90*/  @P0 LDSM.16.M88.4 R44, [R0+0x400] ;  /* 0x00040000002c083b */ /* 0x0006640000000200 */
.L_x_109:
[----:B------:R-:W-:Y:S05]  /*6da0*/  BSYNC B1 ;  /* 0x0000000000017941 */ /* 0x000fea0003800000 */
.L_x_108:
[----:B--23--:R-:W-:Y:S05]  /*6db0*/  VIADD R0, R25, 0x20 ;  /* 0x0000002019007836 */ /* 0x00cfea0000000000 */
[----:B------:R-:W-:Y:S04]  /*6dc0*/  SHF.R.U32.HI R0, RZ, 0x15, R0 ;  /* 0x00000015ff007819 */ /* 0x000fe80000011600 */
[----:B------:R-:W-:Y:S11]  /*6dd0*/  LOP3.LUT P0, RZ, R0, 0x3, R53, 0x48, !PT ;  /* 0x0000000300ff7812 */ /* 0x000ff60007804835 */
[----:B------:R-:W-:Y:S02]  /*6de0*/  @!UPT UIADD3 URZ, UPT, UPT, URZ, URZ, URZ ;  /* 0x000000fffffff290 */ /* 0x000fe4000fffe0ff */
[----:B------:R-:W-:Y:S05]  /*6df0*/  @!P0 BRA `(.L_x_113) ;  /* 0x0000000000408947 */ /* 0x000fea0003800000 */
[----:B------:R-:W2:Y:S01]  /*6e00*/  LDCU.64 UR8, c[0x4][0x70] ;  /* 0x01000e00ff0877ac */ /* 0x000ea20008000a00 */
[----:B------:R-:W-:Y:S01]  /*6e10*/  MOV R3, 0x0 ;  /* 0x0000000000037802 */ /* 0x000fe20000000f00 */
[----:B-1----:R-:W-:Y:S02]  /*6e20*/  HFMA2 R12, -RZ, RZ, 0, 5.9604644775390625e-08 ;  /* 0x00000001ff0c7431 */ /* 0x002fe400000001ff */
[----:B------:R-:W-:Y:S02]  /*6e30*/  IMAD.MOV.U32 R8, RZ, RZ, 0x192 ;  /* 0x00000192ff087424 */ /* 0x000fe400078e00ff */
[----:B------:R-:W-:Y:S01]  /*6e40*/  IMAD.MOV.U32 R13, RZ, RZ, RZ ;  /* 0x000000ffff0d7224 */ /* 0x000fe200078e00ff */
[----:B------:R-:W1:Y:S01]  /*6e50*/  LDCU.64 UR6, c[0x4][0x78] ;  /* 0x01000f00ff0677ac */ /* 0x000e620008000a00 */
[----:B------:R-:W3:Y:S01]  /*6e60*/  LDC.64 R2, c[0x4][R3] ;  /* 0x0100000003027b82 */ /* 0x000ee20000000a00 */
[----:B------:R-:W5:Y:S01]  /*6e70*/  LDCU.64 UR4, c[0x4][0x10] ;  /* 0x01000200ff0477ac */ /* 0x000f620008000a00 */
[----:B--2---:R-:W-:Y:S01]  /*6e80*/  MOV R5, UR9 ;  /* 0x0000000900057c02 */ /* 0x004fe20008000f00 */
[----:B------:R-:W-:Y:S01]  /*6e90*/  IMAD.U32 R4, RZ, RZ, UR8 ;  /* 0x00000008ff047e24 */ /* 0x000fe2000f8e00ff */
[----:B-1----:R-:W-:Y:S01]  /*6ea0*/  MOV R7, UR7 ;  /* 0x0000000700077c02 */ /* 0x002fe20008000f00 */
[----:B------:R-:W-:Y:S01]  /*6eb0*/  IMAD.U32 R6, RZ, RZ, UR6 ;  /* 0x00000006ff067e24 */ /* 0x000fe2000f8e00ff */
[----:B-----5:R-:W-:Y:S01]  /*6ec0*/  MOV R11, UR5 ;  /* 0x00000005000b7c02 */ /* 0x020fe20008000f00 */
[----:B------:R-:W-:Y:S02]  /*6ed0*/  IMAD.U32 R10, RZ, RZ, UR4 ;  /* 0x00000004ff0a7e24 */ /* 0x000fe4000f8e00ff */
[----:B------:R-:W-:Y:S07]  /*6ee0*/  LEPC R20, `(.L_x_113) ;  /* 0x000000001014794e */ /* 0x000fee0000000000 */
[----:B---34-:R-:W-:Y:S05]  /*6ef0*/  CALL.ABS.NOINC R2 ;  /* 0x0000000002007343 */ /* 0x018fea0003c00000 */
.L_x_113:
[----:B------:R-:W-:Y:S05]  /*6f00*/  WARPSYNC.ALL ;  /* 0x0000000000007948 */ /* 0x000fea0003800000 */
[----:B------:R-:W-:Y:S01]  /*6f10*/  R2UR UR4, R25 ;  /* 0x00000000190472ca */ /* 0x000fe200000e0000 */
[----:B------:R-:W-:Y:S01]  /*6f20*/  BSSY.RECONVERGENT B0, `(.L_x_114) ;  /* 0x0000041000007945 */ /* 0x000fe20003800200 */
[----:B------:R-:W-:Y:S02]  /*6f30*/  ISETP.NE.AND P6, PT, R67, RZ, PT ;  /* 0x000000ff4300720c */ /* 0x000fe40003fc5270 */
[----:B------:R-:W-:Y:S02]  /*6f40*/  ISETP.NE.AND P0, PT, R64, RZ, PT ;  /* 0x000000ff4000720c */ /* 0x000fe40003f05270 */
[----:B------:R-:W-:Y:S07]  /*6f50*/  MOV R20, UR46 ;  /* 0x0000002e00147c02 */ /* 0x000fee0008000f00 */
[----:B-1----:R-:W1:Y:S02]  /*6f60*/  LDTM.16dp128bit.x8 R4, tmem[UR4+0x20] ;  /* 0x00002004000479ee */ /* 0x002e640008180000 */
[----:B------:R-:W-:Y:S01]  /*6f70*/  @P6 LEA R20, R20, UR44, 0x3 ;  /* 0x0000002c14146c11 */ /* 0x000fe2000f8e18ff */
[C---:B-1----:R-:W-:Y:S01]  /*6f80*/  FMUL R0, R24.reuse, R4 ;  /* 0x0000000418007220 */ /* 0x042fe20000400000 */
[C---:B------:R-:W-:Y:S01]  /*6f90*/  FMUL R2, R24.reuse, R5 ;  /* 0x0000000518027220 */ /* 0x040fe20000400000 */
[C---:B------:R-:W-:Y:S01]  /*6fa0*/  FMUL R3, R24.reuse, R6 ;  /* 0x0000000618037220 */ /* 0x040fe20000400000 */
[C---:B------:R-:W-:Y:S01]  /*6fb0*/  FMUL R7, R24.reuse, R7 ;  /* 0x0000000718077220 */ /* 0x040fe20000400000 */
[C---:B----4-:R-:W-:Y:S01]  /*6fc0*/  FFMA R28, R27.reuse, R32, R0 ;  /* 0x000000201b1c7223 */ /* 0x050fe20000000000 */
        /* <DEDUP_REMOVED lines=28> */
[----:B------:R1:W-:Y:S01]  /*7190*/  STSM.16.M88.4 [R69+0x2000], R8 ;  /* 0x0020000845007844 */ /* 0x0003e20000000200 */
[----:B------:R-:W-:Y:S01]  /*71a0*/  FFMA R15, R27, R47, R19 ;  /* 0x0000002f1b0f7223 */ /* 0x000fe20000000013 */
[----:B------:R-:W-:Y:S02]  /*71b0*/  MOV R16, UR47 ;  /* 0x0000002f00107c02 */ /* 0x000fe40008000f00 */
[----:B------:R-:W-:Y:S02]  /*71c0*/  @P6 IADD3 R17, PT, PT, R20, 0x60, RZ ;  /* 0x0000006014116810 */ /* 0x000fe40007ffe0ff */
[----:B------:R1:W-:Y:S01]  /*71d0*/  STSM.16.M88.4 [R71+0x2000], R12 ;  /* 0x0020000c47007844 */ /* 0x0003e20000000200 */
[----:B------:R-:W-:Y:S02]  /*71e0*/  LEA R0, R74, UR44, 0x3 ;  /* 0x0000002c4a007c11 */ /* 0x000fe4000f8e18ff */
[----:B------:R-:W-:Y:S01]  /*71f0*/  @P6 PRMT R16, R16, 0x654, R17 ;  /* 0x0000065410106816 */ /* 0x000fe20000000011 */
[----:B------:R-:W-:Y:S01]  /*7200*/  @!PT LDS RZ, [RZ] ;  /* 0x00000000fffff984 */ /* 0x000fe20000000800 */
[----:B------:R-:W-:Y:S01]  /*7210*/  @!PT LDS RZ, [RZ] ;  /* 0x00000000fffff984 */ /* 0x000fe20000000800 */
[----:B------:R-:W-:Y:S01]  /*7220*/  @!PT LDS RZ, [RZ] ;  /* 0x00000000fffff984 */ /* 0x000fe20000000800 */
[----:B------:R-:W-:Y:S01]  /*7230*/  @!PT LDS RZ, [RZ] ;  /* 0x00000000fffff984 */ /* 0x000fe20000000800 */
[----:B------:R2:W-:Y:S06]  /*7240*/  MEMBAR.ALL.CTA ;  /* 0x0000000000007992 */ /* 0x0005ec0000008000 */
[----:B--2---:R-:W2:Y:S01]  /*7250*/  FENCE.VIEW.ASYNC.S ;  /* 0x00000000000073c6 */ /* 0x004ea20000000000 */
[----:B------:R-:W-:Y:S01]  /*7260*/  @P6 SHF.L.U32 R2, R61, 0x1f, RZ ;  /* 0x0000001f3d026819 */ /* 0x000fe200000006ff */
[----:B--2---:R-:W-:Y:S06]  /*7270*/  BAR.SYNC.DEFER_BLOCKING 0x1, 0x80 ;  /* 0x0042000000007b1d */ /* 0x004fec0000010000 */
[----:B------:R-:W-:Y:S05]  /*7280*/  @P0 BRA `(.L_x_115) ;  /* 0x0000000000280947 */ /* 0x000fea0003800000 */
[----:B------:R-:W2:Y:S01]  /*7290*/  LDCU.64 UR6, c[0x0][0x348] ;  /* 0x00006900ff0677ac */ /* 0x000ea20008000a00 */
[----:B------:R-:W-:Y:S02]  /*72a0*/  UIADD3 UR9, UPT, UPT, UR49, 0x20, URZ ;  /* 0x0000002031097890 */ /* 0x000fe4000fffe0ff */
[----:B------:R-:W-:Y:S01]  /*72b0*/  UIADD3 UR8, UPT, UPT, UR44, 0x2400, URZ ;  /* 0x000024002c087890 */ /* 0x000fe2000fffe0ff */
[----:B------:R-:W-:Y:S01]  /*72c0*/  UMOV UR10, UR50 ;  /* 0x00000032000a7c82 */ /* 0x000fe20008000000 */
[----:B------:R-:W-:Y:S01]  /*72d0*/  UMOV UR11, UR36 ;  /* 0x00000024000b7c82 */ /* 0x000fe20008000000 */
[----:B--2---:R-:W-:Y:S04]  /*72e0*/  UIADD3 UR4, UP0, UPT, UR6, 0x680, URZ ;  /* 0x0000068006047890 */ /* 0x004fe8000ff1e0ff */
[----:B------:R-:W-:Y:S09]  /*72f0*/  UIADD3.X UR5, UPT, UPT, URZ, UR7, URZ, UP0, !UPT ;  /* 0x00000007ff057290 */ /* 0x000ff200087fe4ff */
[----:B------:R2:W-:Y:S01]  /*7300*/  UTMASTG.3D [UR8], [UR4] ;  /* 0x00000008040073b5 */ /* 0x0005e20008010000 */
[----:B------:R0:W-:Y:S01]  /*7310*/  UTMACMDFLUSH ;  /* 0x00000000000079b7 */ /* 0x0001e20000000000 */
[----:B--2---:R-:W-:Y:S04]  /*7320*/  DEPBAR.LE SB0, 0x1 ;  /* 0x000080400000791a */ /* 0x004fe80000000000 */
.L_x_115:
[----:B------:R-:W-:Y:S05]  /*7330*/  BSYNC.RECONVERGENT B0 ;  /* 0x0000000000007941 */ /* 0x000fea0003800200 */
.L_x_114:
[----:B------:R-:W-:Y:S01]  /*7340*/  BAR.SYNC.DEFER_BLOCKING 0x1, 0x80 ;  /* 0x0042000000007b1d */ /* 0x000fe20000010000 */
[----:B------:R-:W-:Y:S04]  /*7350*/  UIADD3 UR4, UPT, UPT, UR46, 0x1, URZ ;  /* 0x000000012e047890 */ /* 0x000fe8000fffe0ff */
[----:B------:R-:W-:Y:S04]  /*7360*/  UISETP.NE.AND UP0, UPT, UR4, 0x4, UPT ;  /* 0x000000040400788c */ /* 0x000fe8000bf05270 */
[----:B------:R-:W-:Y:S01]  /*7370*/  USEL UR45, UR4, URZ, UP0 ;  /* 0x000000ff042d7287 */ /* 0x000fe20008000000 */
[----:B------:R2:W-:Y:S01]  /*7380*/  @P6 SYNCS.ARRIVE.TRANS64.RED.A1T0 RZ, [R16+URZ], RZ ;  /* 0x000000ff10ff69a7 */ /* 0x0005e200081004ff */
[----:B------:R-:W-:Y:S01]  /*7390*/  BSSY B1, `(.L_x_116) ;  /* 0x0000018000017945 */ /* 0x000fe20003800000 */
[----:B------:R-:W3:Y:S02]  /*73a0*/  @P6 SYNCS.PHASECHK.TRANS64.TRYWAIT P0, [R0+URZ+0x40], R2 ;  /* 0x00004002000065a7 */ /* 0x000ee400080011ff */
[----:B---3--:R-:W-:Y:S01]  /*73b0*/  @P6 SEL R76, RZ, 0x1, !P0 ;  /* 0x00000001ff4c6807 */ /* 0x008fe20004000000 */
[----:B--2---:R-:W-:Y:S06]  /*73c0*/  @!P6 BRA `(.L_x_117) ;  /* 0x000000000050e947 */ /* 0x004fec0003800000 */
        /* <DEDUP_REMOVED lines=8> */
[----:B------:R-:W-:Y:S04]  /*7450*/  SHF.L.U32 R5, R61, 0x1f, RZ ;  /* 0x0000001f3d057819 */ /* 0x000fe800000006ff */
[----:B------:R-:W1:Y:S02]  /*7460*/  SYNCS.PHASECHK.TRANS64.TRYWAIT P0, [R0+URZ+0x40], R5 ;  /* 0x00004005000075a7 */ /* 0x000e6400080011ff */
[----:B-1----:R-:W-:Y:S05]  /*7470*/  @!P0 BRA `(.L_x_120) ;  /* 0x0000001c00088947 */ /* 0x002fea0003800000 */
.L_x_119:
[----:B------:R-:W-:Y:S05]  /*7480*/  BSYNC B0 ;  /* 0x0000000000007941 */ /* 0x000fea0003800000 */
.L_x_118:
[----:B------:R-:W-:Y:S02]  /*7490*/  ISETP.NE.AND P0, PT, R77, RZ, PT ;  /* 0x000000ff4d00720c */ /* 0x000fe40003f05270 */
[----:B------:R-:W-:Y:S11]  /*74a0*/  IADD3 R74, PT, PT, R74, 0x1, RZ ;  /* 0x000000014a4a7810 */ /* 0x000ff60007ffe0ff */
[----:B-1----:R-:W-:Y:S01]  /*74b0*/  @P0 IMAD.IADD R0, R62, 0x1, R2 ;  /* 0x000000013e000824 */ /* 0x002fe200078e0202 */
[----:B------:R-:W-:Y:S05]  /*74c0*/  @P0 WARPSYNC.ALL ;  /* 0x0000000000000948 */ /* 0x000fea0003800000 */
[----:B------:R2:W3:Y:S04]  /*74d0*/  @P0 LDSM.16.M88.4 R32, [R4+UR44+0x400] ;  /* 0x0004002c0420083b */ /* 0x0004e80008000200 */
[----:B------:R2:W4:Y:S04]  /*74e0*/  @P0 LDSM.16.M88.4 R36, [R3+0x400] ;  /* 0x000400000324083b */ /* 0x0005280000000200 */
[----:B------:R2:W1:Y:S04]  /*74f0*/  @P0 LDSM.16.M88.4 R40, [R2+0x400] ;  /* 0x000400000228083b */ /* 0x0004680000000200 */
[----:B------:R2:W1:Y:S02]  /*7500*/  @P0 LDSM.16.M88.4 R44, [R0+0x400] ;  /* 0x00040000002c083b */ /* 0x0004640000000200 */
.L_x_117:
[----:B------:R-:W-:Y:S05]  /*7510*/  BSYNC B1 ;  /* 0x0000000000017941 */ /* 0x000fea0003800000 */
.L_x_116:
[----:B--2---:R-:W-:Y:S05]  /*7520*/  VIADD R0, R25, 0x40 ;  /* 0x0000004019007836 */ /* 0x004fea0000000000 */
        /* <DEDUP_REMOVED lines=20> */
.L_x_121:
        /* <DEDUP_REMOVED lines=12> */
[C---:B---3--:R-:W-:Y:S01]  /*7730*/  FFMA R28, R27.reuse, R32, R0 ;  /* 0x000000201b1c7223 */ /* 0x048fe20000000000 */
[C---:B------:R-:W-:Y:S01]  /*7740*/  FMUL R4, R24.reuse, R8 ;  /* 0x0000000818047220 */ /* 0x040fe20000400000 */
[C---:B------:R-:W-:Y:S01]  /*7750*/  FFMA R29, R27.reuse, R33, R2 ;  /* 0x000000211b1d7223 */ /* 0x040fe20000000002 */
        /* <DEDUP_REMOVED lines=52> */
.L_x_123:
[----:B------:R-:W-:Y:S05]  /*7aa0*/  BSYNC.RECONVERGENT B0 ;  /* 0x0000000000007941 */ /* 0x000fea0003800200 */
.L_x_122:
        /* <DEDUP_REMOVED lines=12> */
[----:B------:R-:W-:Y:S04]  /*7b70*/  @P1 IMAD R74, R74, 0x2000, R75 ;  /* 0x000020004a4a1824 */ /* 0x000fe800078e024b */
[----:B------:R-:W-:Y:S05]  /*7b80*/  @P1 VIADD R3, R74, UR44 ;  /* 0x0000002c4a031c36 */ /* 0x000fea0008000000 */
[----:B------:R-:W-:Y:S01]  /*7b90*/  @P1 IADD3 R73, PT, PT, R73, R3, RZ ;  /* 0x0000000349491210 */ /* 0x000fe20007ffe0ff */
[----:B------:R-:W-:Y:S01]  /*7ba0*/  @P1 IMAD.IADD R3, R62, 0x1, R3 ;  /* 0x000000013e031824 */ /* 0x000fe200078e0203 */
[----:B------:R-:W-:Y:S06]  /*7bb0*/  @P0 BRA `(.L_x_127) ;  /* 0x00000000000c0947 */ /* 0x000fec0003800000 */
[----:B------:R-:W-:Y:S04]  /*7bc0*/  SHF.L.U32 R0, R61, 0x1f, RZ ;  /* 0x0000001f3d007819 */ /* 0x000fe800000006ff */
[----:B------:R-:W2:Y:S02]  /*7bd0*/  SYNCS.PHASECHK.TRANS64.TRYWAIT P0, [R2+URZ+0x40], R0 ;  /* 0x00004000020075a7 */ /* 0x000ea400080011ff */
[----:B--2---:R-:W-:Y:S05]  /*7be0*/  @!P0 BRA `(.L_x_128) ;  /* 0x0000001400408947 */ /* 0x004fea0003800000 */
.L_x_127:
[----:B------:R-:W-:Y:S05]  /*7bf0*/  BSYNC B0 ;  /* 0x0000000000007941 */ /* 0x000fea0003800000 */
.L_x_126:
[----:B------:R-:W-:Y:S11]  /*7c00*/  ISETP.NE.AND P0, PT, R77, RZ, PT ;  /* 0x000000ff4d00720c */ /* 0x000ff60003f05270 */
[----:B------:R-:W-:Y:S02]  /*7c10*/  @!UPT UIADD3 URZ, UPT, UPT, URZ, URZ, URZ ;  /* 0x000000fffffff290 */ /* 0x000fe4000fffe0ff */
[----:B--2---:R-:W-:Y:S01]  /*7c20*/  @P0 IADD3 R0, PT, PT, R62, R73, RZ ;  /* 0x000000493e000210 */ /* 0x004fe20007ffe0ff */
[----:B------:R-:W-:Y:S05]  /*7c30*/  @P0 WARPSYNC.ALL ;  /* 0x0000000000000948 */ /* 0x000fea0003800000 */
[----:B------:R2:W3:Y:S04]  /*7c40*/  @P0 LDSM.16.M88.4 R32, [R74+UR44+0x400] ;  /* 0x0004002c4a20083b */ /* 0x0004e80008000200 */
[----:B------:R2:W4:Y:S04]  /*7c50*/  @P0 LDSM.16.M88.4 R36, [R3+0x400] ;  /* 0x000400000324083b */ /* 0x0005280000000200 */
[----:B------:R2:W1:Y:S04]  /*7c60*/  @P0 LDSM.16.M88.4 R40, [R73+0x400] ;  /* 0x000400004928083b */ /* 0x0004680000000200 */
[----:B------:R2:W1:Y:S02]  /*7c70*/  @P0 LDSM.16.M88.4 R44, [R0+0x400] ;  /* 0x00040000002c083b */ /* 0x0004640000000200 */
.L_x_125:
[----:B------:R-:W-:Y:S05]  /*7c80*/  BSYNC B1 ;  /* 0x0000000000017941 */ /* 0x000fea0003800000 */
.L_x_124:
        /* <DEDUP_REMOVED lines=21> */
.L_x_129:
[----:B------:R-:W-:Y:S01]  /*7de0*/  ISETP.NE.AND P0, PT, R64, RZ, PT ;  /* 0x000000ff4000720c */ /* 0x000fe20003f05270 */
[----:B------:R-:W-:Y:S05]  /*7df0*/  WARPSYNC.ALL ;  /* 0x0000000000007948 */ /* 0x000fea0003800000 */
[----:B------:R-:W-:Y:S01]  /*7e00*/  R2UR UR4, R25 ;  /* 0x00000000190472ca */ /* 0x000fe200000e0000 */
[----:B------:R-:W-:Y:S11]  /*7e10*/  BSSY.RECONVERGENT B0, `(.L_x_130) ;  /* 0x000003f000007945 */ /* 0x000ff60003800200 */
[----:B------:R-:W-:Y:S01]  /*7e20*/  @!UPT UIADD3 URZ, UPT, UPT, URZ, URZ, URZ ;  /* 0x000000fffffff290 */ /* 0x000fe2000fffe0ff */
[----:B-1----:R-:W1:Y:S01]  /*7e30*/  LDTM.16dp128bit.x8 R4, tmem[UR4+0x60] ;  /* 0x00006004000479ee */ /* 0x002e620008180000 */
[----:B------:R-:W-:Y:S01]  /*7e40*/  R2UR UR4, R72 ;  /* 0x00000000480472ca */ /* 0x000fe200000e0000 */
[----:B------:R-:W-:Y:S11]  /*7e50*/  NOP ;  /* 0x0000000000007918 */ /* 0x000ff60000000000 */
[----:B------:R-:W-:Y:S01]  /*7e60*/  @!UPT UIADD3 URZ, UPT, UPT, URZ, URZ, URZ ;  /* 0x000000fffffff290 */ /* 0x000fe2000fffe0ff */
[----:B------:R-:W-:Y:S04]  /*7e70*/  UIADD3 UR4, UPT, UPT, UR4, 0xd0, URZ ;  /* 0x000000d004047890 */ /* 0x000fe8000fffe0ff */
[----:B------:R-:W-:Y:S01]  /*7e80*/  UPRMT UR4, UR47, 0x654, UR4 ;  /* 0x000006542f047896 */ /* 0x000fe20008000004 */
[C---:B-1----:R-:W-:Y:S01]  /*7e90*/  FMUL R0, R24.reuse, R4 ;  /* 0x0000000418007220 */ /* 0x042fe20000400000 */
[C---:B------:R-:W-:Y:S01]  /*7ea0*/  FMUL R2, R24.reuse, R5 ;  /* 0x0000000518027220 */ /* 0x040fe20000400000 */
[C---:B------:R-:W-:Y:S06]  /*7eb0*/  FMUL R3, R24.reuse, R6 ;  /* 0x0000000618037220 */ /* 0x040fec0000400000 */
[----:B------:R-:W-:Y:S01]  /*7ec0*/  SYNCS.ARRIVE.TRANS64.RED.A1T0 RZ, [UR4], RZ ;  /* 0x000000ffffff79a7 */ /* 0x000fe20008100404 */
[C---:B---3--:R-:W-:Y:S01]  /*7ed0*/  FFMA R28, R27.reuse, R32, R0 ;  /* 0x000000201b1c7223 */ /* 0x048fe20000000000 */
[C---:B------:R-:W-:Y:S01]  /*7ee0*/  FFMA R29, R27.reuse, R33, R2 ;  /* 0x000000211b1d7223 */ /* 0x040fe20000000002 */
[C---:B------:R-:W-:Y:S01]  /*7ef0*/  FMUL R7, R24.reuse, R7 ;  /* 0x0000000718077220 */ /* 0x040fe20000400000 */
[C---:B------:R-:W-:Y:S01]  /*7f00*/  FMUL R4, R24.reuse, R8 ;  /* 0x0000000818047220 */ /* 0x040fe20000400000 */
        /* <DEDUP_REMOVED lines=27> */
[----:B------:R-:W-:Y:S05]  /*80c0*/  FFMA R15, R27, R47, R19 ;  /* 0x0000002f1b0f7223 */ /* 0x000fea0000000013 */
[----:B------:R1:W-:Y:S01]  /*80d0*/  STSM.16.M88.4 [R71+0x6000], R12 ;  /* 0x0060000c47007844 */ /* 0x0003e20000000200 */
        /* <DEDUP_REMOVED lines=18> */
.L_x_131:
[----:B------:R-:W-:Y:S05]  /*8200*/  BSYNC.RECONVERGENT B0 ;  /* 0x0000000000007941 */ /* 0x000fea0003800200 */
.L_x_130:
[----:B------:R-:W-:Y:S01]  /*8210*/  BAR.SYNC.DEFER_BLOCKING 0x1, 0x80 ;  /* 0x0042000000007b1d */ /* 0x000fe20000010000 */
[----:B------:R-:W-:Y:S01]  /*8220*/  UISETP.NE.AND UP0, UPT, UR52, -0x4, UPT ;  /* 0xfffffffc3400788c */ /* 0x000fe2000bf05270 */
[----:B------:R-:W-:Y:S08]  /*8230*/  IADD3 R22, PT, PT, R22, 0x1, RZ ;  /* 0x0000000116167810 */ /* 0x000ff00007ffe0ff */
[----:B------:R-:W-:Y:S05]  /*8240*/  BRA.U !UP0, `(.L_x_132) ;  /* 0x0000000108287547 */ /* 0x000fea000b800000 */
[----:B------:R-:W-:Y:S01]  /*8250*/  ISETP.NE.AND P0, PT, R67, RZ, PT ;  /* 0x000000ff4300720c */ /* 0x000fe20003f05270 */
[----:B------:R-:W-:Y:S01]  /*8260*/  IMAD.U32 R2, RZ, RZ, UR46 ;  /* 0x0000002eff027e24 */ /* 0x000fe2000f8e00ff */
[----:B------:R-:W-:Y:S01]  /*8270*/  UIADD3 UR4, UPT, UPT, UR46, 0x1, URZ ;  /* 0x000000012e047890 */ /* 0x000fe2000fffe0ff */
[----:B------:R-:W-:Y:S03]  /*8280*/  IMAD.U32 R0, RZ, RZ, UR47 ;  /* 0x0000002fff007e24 */ /* 0x000fe6000f8e00ff */
[----:B------:R-:W-:Y:S04]  /*8290*/  UISETP.NE.AND UP0, UPT, UR4, 0x4, UPT ;  /* 0x000000040400788c */ /* 0x000fe8000bf05270 */
[----:B------:R-:W-:Y:S03]  /*82a0*/  USEL UR46, UR4, URZ, UP0 ;  /* 0x000000ff042e7287 */ /* 0x000fe60008000000 */
[----:B------:R-:W-:Y:S05]  /*82b0*/  @P0 LEA R2, R2, UR44, 0x3 ;  /* 0x0000002c02020c11 */ /* 0x000fea000f8e18ff */
[----:B------:R-:W-:Y:S05]  /*82c0*/  @P0 VIADD R2, R2, 0x60 ;  /* 0x0000006002020836 */ /* 0x000fea0000000000 */
[----:B------:R-:W-:Y:S04]  /*82d0*/  @P0 PRMT R0, R0, 0x654, R2 ;  /* 0x0000065400000816 */ /* 0x000fe80000000002 */
[----:B------:R2:W-:Y:S03]  /*82e0*/  @P0 SYNCS.ARRIVE.TRANS64.RED.A1T0 RZ, [R0+URZ], RZ ;  /* 0x000000ff00ff09a7 */ /* 0x0005e600081004ff */
.L_x_132:
[----:B------:R-:W-:Y:S01]  /*82f0*/  R2UR UR4, R54 ;  /* 0x00000000360472ca */ /* 0x000fe200000e0000 */
[----:B------:R-:W-:Y:S01]  /*8300*/  UISETP.NE.AND UP0, UPT, UR62, URZ, UPT ;  /* 0x000000ff3e00728c */ /* 0x000fe2000bf05270 */
[----:B------:R-:W-:Y:S01]  /*8310*/  ISETP.NE.AND P0, PT, R58, 0x2, PT ;  /* 0x000000023a00780c */ /* 0x000fe20003f05270 */
[----:B------:R-:W-:Y:S01]  /*8320*/  UIADD3 UR28, UPT, UPT, UR37, UR63, URZ ;  /* 0x0000003f251c7290 */ /* 0x000fe2000fffe0ff */
[----:B------:R-:W-:Y:S01]  /*8330*/  ISETP.NE.AND P1, PT, R22, 0x4, PT ;  /* 0x000000041600780c */ /* 0x000fe20003f25270 */
[----:B------:R-:W-:Y:S01]  /*8340*/  UIADD3 UR52, UPT, UPT, UR52, 0x4, URZ ;  /* 0x0000000434347890 */ /* 0x000fe2000fffe0ff */
[----:B------:R-:W-:Y:S01]  /*8350*/  SEL R2, RZ, 0x1, P0 ;  /* 0x00000001ff027807 */ /* 0x000fe20000000000 */
[----:B------:R-:W-:Y:S01]  /*8360*/  UMOV UR36, UR61 ;  /* 0x0000003d00247c82 */ /* 0x000fe20008000000 */
[----:B--2---:R-:W-:Y:S02]  /*8370*/  SEL R0, RZ, 0x1, P1 ;  /* 0x00000001ff007807 */ /* 0x004fe40000800000 */
[----:B------:R-:W-:Y:S02]  /*8380*/  LOP3.LUT R59, R59, R2, RZ, 0x3c, !PT ;  /* 0x000000023b3b7212 */ /* 0x000fe400078e3cff */
[----:B------:R-:W-:Y:S01]  /*8390*/  LOP3.LUT R60, R60, R0, RZ, 0x3c, !PT ;  /* 0x000000003c3c7212 */ /* 0x000fe200078e3cff */
[----:B------:R-:W-:Y:S01]  /*83a0*/  UIADD3 UR24, UPT, UPT, UR38, UR4, URZ ;  /* 0x0000000426187290 */ /* 0x000fe2000fffe0ff */
[----:B------:R-:W-:Y:S02]  /*83b0*/  SEL R58, R58, RZ, P0 ;  /* 0x000000ff3a3a7207 */ /* 0x000fe40000000000 */
[----:B------:R-:W-:Y:S01]  /*83c0*/  SEL R22, R22, RZ, P1 ;  /* 0x000000ff16167207 */ /* 0x000fe20000800000 */
[----:B------:R-:W-:Y:S08]  /*83d0*/  BRA.U UP0, `(.L_x_133) ;  /* 0xffffffd100887547 */ /* 0x000ff0000b83ffff */
[----:B------:R-:W-:-:S13]  /*83e0*/  R2UR UR4, R55 ;  /* 0x00000000370472ca */ /* 0x000fda00000e0000 */
[----:B------:R-:W-:-:S09]  /*83f0*/  UISETP.NE.AND UP0, UPT, UR4, URZ, UPT ;  /* 0x000000ff0400728c */ /* 0x000fd2000bf05270 */
[----:B------:R-:W-:Y:S05]  /*8400*/  BRA.U !UP0, `(.L_x_134) ;  /* 0x0000000108487547 */ /* 0x000fea000b800000 */
[----:B------:R-:W2:Y:S02]  /*8410*/  LDCU.64 UR4, c[0x0][0x890] ;  /* 0x00011200ff0477ac */ /* 0x000ea40008000a00 */
[----:B--2---:R-:W-:-:S04]  /*8420*/  UISETP.NE.U32.AND UP0, UPT, UR4, URZ, UPT ;  /* 0x000000ff0400728c */ /* 0x004fc8000bf05070 */
[----:B------:R-:W-:-:S09]  /*8430*/  UISETP.NE.AND.EX UP0, UPT, UR5, URZ, UPT, UP0 ;  /* 0x000000ff0500728c */ /* 0x000fd2000bf05300 */
[----:B------:R-:W-:Y:S05]  /*8440*/  BRA.U UP0, `(.L_x_135) ;  /* 0x00000001000c7547 */ /* 0x000fea000b800000 */
[----:B------:R-:W-:-:S13]  /*8450*/  FSETP.NEU.AND P0, PT, R27, RZ, PT ;  /* 0x000000ff1b00720b */ /* 0x000fda0003f0d000 */
[----:B------:R-:W-:Y:S05]  /*8460*/  @!P0 EXIT ;  /* 0x000000000000894d */ /* 0x000fea0003800000 */
[----:B------:R-:W-:Y:S05]  /*8470*/  BRA `(.L_x_134) ;  /* 0x00000000002c7947 */ /* 0x000fea0003800000 */
.L_x_135:
[----:B------:R-:W-:Y:S01]  /*8480*/  ISETP.NE.AND P0, PT, R57, RZ, PT ;  /* 0x000000ff3900720c */ /* 0x000fe20003f05270 */
[----:B------:R-:W-:-:S12]  /*8490*/  BSSY.RECONVERGENT B0, `(.L_x_134) ;  /* 0x0000009000007945 */ /* 0x000fd80003800200 */
[----:B------:R-:W-:Y:S05]  /*84a0*/  @P0 BRA `(.L_x_136) ;  /* 0x0000000000140947 */ /* 0x000fea0003800000 */
[----:B------:R-:W2:Y:S02]  /*84b0*/  LDCU.64 UR4, c[0x0][0x888] ;  /* 0x00011100ff0477ac */ /* 0x000ea40008000a00 */
[----:B--2---:R-:W-:-:S04]  /*84c0*/  ISETP.NE.U32.AND P0, PT, RZ, UR4, PT ;  /* 0x00000004ff007c0c */ /* 0x004fc8000bf05070 */
[----:B------:R-:W-:-:S13]  /*84d0*/  ISETP.NE.AND.EX P0, PT, RZ, UR5, PT, P0 ;  /* 0x00000005ff007c0c */ /* 0x000fda000bf05300 */
[----:B------:R-:W-:Y:S05]  /*84e0*/  @!P0 EXIT ;  /* 0x000000000000894d */ /* 0x000fea0003800000 */
[----:B------:R-:W-:Y:S05]  /*84f0*/  BRA `(.L_x_137) ;  /* 0x0000000000087947 */ /* 0x000fea0003800000 */
.L_x_136:
[----:B------:R-:W-:-:S13]  /*8500*/  FSETP.NEU.AND P0, PT, R27, RZ, PT ;  /* 0x000000ff1b00720b */ /* 0x000fda0003f0d000 */
[----:B------:R-:W-:Y:S05]  /*8510*/  @!P0 EXIT ;  /* 0x000000000000894d */ /* 0x000fea0003800000 */
.L_x_137:
[----:B------:R-:W-:Y:S05]  /*8520*/  BSYNC.RECONVERGENT B0 ;  /* 0x0000000000007941 */ /* 0x000fea0003800200 */
.L_x_134:
[----:B------:R-:W-:Y:S01]  /*8530*/  ULEA UR4, UR46, UR44, 0x3 ;  /* 0x0000002c2e047291 */ /* 0x000fe2000f8e18ff */
[----:B------:R-:W-:-:S04]  /*8540*/  DEPBAR.LE SB0, 0x0 ;  /* 0x000080000000791a */ /* 0x000fc80000000000 */
[----:B------:R-:W-:-:S04]  /*8550*/  UIADD3 UR4, UPT, UPT, UR4, 0x60, URZ ;  /* 0x0000006004047890 */ /* 0x000fc8000fffe0ff */
[----:B------:R-:W-:-:S09]  /*8560*/  UPRMT UR4, UR47, 0x654, UR4 ;  /* 0x000006542f047896 */ /* 0x000fd20008000004 */
[----:B------:R-:W-:Y:S01]  /*8570*/  SYNCS.ARRIVE.TRANS64.RED.A1T0 RZ, [UR4], RZ ;  /* 0x000000ffffff79a7 */ /* 0x000fe20008100404 */
[----:B------:R-:W-:Y:S05]  /*8580*/  EXIT ;  /* 0x000000000000794d */ /* 0x000fea0003800000 */
.L_x_24:
[----:B---3--:R3:W4:Y:S02]  /*8590*/  SYNCS.PHASECHK.TRANS64.TRYWAIT P0, [R0+URZ+0x100], R2 ;  /* 0x00010002000075a7 */ /* 0x00872400080011ff */
[----:B----4-:R-:W-:Y:S05]  /*85a0*/  @!P0 NANOSLEEP.SYNCS 0x989680 ;  /* 0x009896800000895d */ /* 0x010fea0003900000 */
[----:B------:R-:W4:Y:S02]  /*85b0*/  @!P0 SYNCS.PHASECHK.TRANS64 P0, [R0+URZ+0x100], R2 ;  /* 0x00010002000085a7 */ /* 0x000f2400080010ff */
[----:B----4-:R-:W-:Y:S05]  /*85c0*/  @!P0 BRA `(.L_x_24) ;  /* 0xfffffffc00f08947 */ /* 0x010fea000383ffff */
[----:B------:R-:W-:Y:S05]  /*85d0*/  BRA `(.L_x_138) ;  /* 0xffffff9000a47947 */ /* 0x000fea000383ffff */
.L_x_27:
[----:B--2---:R-:W-:-:S07]  /*85e0*/  MOV R0, UR33 ;  /* 0x0000002100007c02 */ /* 0x004fce0008000f00 */
.L_x_139:
[----:B--2---:R2:W3:Y:S02]  /*85f0*/  SYNCS.PHASECHK.TRANS64.TRYWAIT P0, [R0+URZ+0x20], R3 ;  /* 0x00002003000075a7 */ /* 0x0044e400080011ff */
[----:B---3--:R-:W-:Y:S05]  /*8600*/  @!P0 NANOSLEEP.SYNCS 0x989680 ;  /* 0x009896800000895d */ /* 0x008fea0003900000 */
[----:B------:R-:W3:Y:S02]  /*8610*/  @!P0 SYNCS.PHASECHK.TRANS64 P0, [R0+URZ+0x20], R3 ;  /* 0x00002003000085a7 */ /* 0x000ee400080010ff */
[----:B---3--:R-:W-:Y:S05]  /*8620*/  @!P0 BRA `(.L_x_139) ;  /* 0xfffffffc00f08947 */ /* 0x008fea000383ffff */
[----:B------:R-:W-:Y:S05]  /*8630*/  BRA `(.L_x_26) ;  /* 0xffffff9000ec7947 */ /* 0x000fea000383ffff */
.L_x_34:
[----:B-1----:R-:W-:-:S07]  /*8640*/  MOV R0, UR33 ;  /* 0x0000002100007c02 */ /* 0x002fce0008000f00 */
.L_x_140:
[----:B-1----:R1:W2:Y:S02]  /*8650*/  SYNCS.PHASECHK.TRANS64.TRYWAIT P0, [R0+URZ+0x20], R3 ;  /* 0x00002003000075a7 */ /* 0x0022a400080011ff */
[----:B--2---:R-:W-:Y:S05]  /*8660*/  @!P0 NANOSLEEP.SYNCS 0x989680 ;  /* 0x009896800000895d */ /* 0x004fea0003900000 */
[----:B------:R-:W2:Y:S02]  /*8670*/  @!P0 SYNCS.PHASECHK.TRANS64 P0, [R0+URZ+0x20], R3 ;  /* 0x00002003000085a7 */ /* 0x000ea400080010ff */
[----:B--2---:R-:W-:Y:S05]  /*8680*/  @!P0 BRA `(.L_x_140) ;  /* 0xfffffffc00f08947 */ /* 0x004fea000383ffff */
[----:B------:R-:W-:Y:S05]  /*8690*/  BRA `(.L_x_33) ;  /* 0xffffff9400dc7947 */ /* 0x000fea000383ffff */
.L_x_39:
[----:B-1----:R1:W2:Y:S02]  /*86a0*/  SYNCS.PHASECHK.TRANS64.TRYWAIT P0, [R3+URZ+0x90], R0 ;  /* 0x00009000030075a7 */ /* 0x0022a400080011ff */
[----:B--2---:R-:W-:Y:S05]  /*86b0*/  @!P0 NANOSLEEP.SYNCS 0x989680 ;  /* 0x009896800000895d */ /* 0x004fea0003900000 */
[----:B------:R-:W2:Y:S02]  /*86c0*/  @!P0 SYNCS.PHASECHK.TRANS64 P0, [R3+URZ+0x90], R0 ;  /* 0x00009000030085a7 */ /* 0x000ea400080010ff */
[----:B--2---:R-:W-:Y:S05]  /*86d0*/  @!P0 BRA `(.L_x_39) ;  /* 0xfffffffc00f08947 */ /* 0x004fea000383ffff */
[----:B------:R-:W-:Y:S05]  /*86e0*/  BRA `(.L_x_141) ;  /* 0xffffff9800ac7947 */ /* 0x000fea000383ffff */
.L_x_43:
[----:B------:R-:W-:-:S07]  /*86f0*/  MOV R0, UR4 ;  /* 0x0000000400007c02 */ /* 0x000fce0008000f00 */
.L_x_142:
[----:B-1----:R1:W2:Y:S02]  /*8700*/  SYNCS.PHASECHK.TRANS64.TRYWAIT P0, [R0+URZ], R2 ;  /* 0x00000002000075a7 */ /* 0x0022a400080011ff */
[----:B--2---:R-:W-:Y:S05]  /*8710*/  @!P0 NANOSLEEP.SYNCS 0x989680 ;  /* 0x009896800000895d */ /* 0x004fea0003900000 */
[----:B------:R-:W2:Y:S02]  /*8720*/  @!P0 SYNCS.PHASECHK.TRANS64 P0, [R0+URZ], R2 ;  /* 0x00000002000085a7 */ /* 0x000ea400080010ff */
[----:B--2---:R-:W-:Y:S05]  /*8730*/  @!P0 BRA `(.L_x_142) ;  /* 0xfffffffc00f08947 */ /* 0x004fea000383ffff */
[----:B------:R-:W-:Y:S05]  /*8740*/  BRA `(.L_x_143) ;  /* 0xffffffa000547947 */ /* 0x000fea000383ffff */
.L_x_44:
[----:B------:R-:W-:-:S07]  /*8750*/  MOV R0, UR5 ;  /* 0x0000000500007c02 */ /* 0x000fce0008000f00 */
.L_x_144:
[----:B-1----:R1:W2:Y:S02]  /*8760*/  SYNCS.PHASECHK.TRANS64.TRYWAIT P0, [R0+URZ], R3 ;  /* 0x00000003000075a7 */ /* 0x0022a400080011ff */
[----:B--2---:R-:W-:Y:S05]  /*8770*/  @!P0 NANOSLEEP.SYNCS 0x989680 ;  /* 0x009896800000895d */ /* 0x004fea0003900000 */
[----:B------:R-:W2:Y:S02]  /*8780*/  @!P0 SYNCS.PHASECHK.TRANS64 P0, [R0+URZ], R3 ;  /* 0x00000003000085a7 */ /* 0x000ea400080010ff */
[----:B--2---:R-:W-:Y:S05]  /*8790*/  @!P0 BRA `(.L_x_144) ;  /* 0xfffffffc00f08947 */ /* 0x004fea000383ffff */
[----:B------:R-:W-:Y:S05]  /*87a0*/  BRA `(.L_x_145) ;  /* 0xffffffa000607947 */ /* 0x000fea000383ffff */
.L_x_45:
[----:B------:R-:W-:-:S07]  /*87b0*/  MOV R0, UR5 ;  /* 0x0000000500007c02 */ /* 0x000fce0008000f00 */
.L_x_146:
[----:B-1----:R1:W2:Y:S02]  /*87c0*/  SYNCS.PHASECHK.TRANS64.TRYWAIT P0, [R0+URZ], R3 ;  /* 0x00000003000075a7 */ /* 0x0022a400080011ff */
[----:B--2---:R-:W-:Y:S05]  /*87d0*/  @!P0 NANOSLEEP.SYNCS 0x989680 ;  /* 0x009896800000895d */ /* 0x004fea0003900000 */
[----:B------:R-:W2:Y:S02]  /*87e0*/  @!P0 SYNCS.PHASECHK.TRANS64 P0, [R0+URZ], R3 ;  /* 0x00000003000085a7 */ /* 0x000ea400080010ff */
[----:B--2---:R-:W-:Y:S05]  /*87f0*/  @!P0 BRA `(.L_x_146) ;  /* 0xfffffffc00f08947 */ /* 0x004fea000383ffff */
[----:B------:R-:W-:Y:S05]  /*8800*/  BRA `(.L_x_147) ;  /* 0xffffffa0006c7947 */ /* 0x000fea000383ffff */
.L_x_48:
[----:B--2---:R2:W3:Y:S02]  /*8810*/  SYNCS.PHASECHK.TRANS64.TRYWAIT P0, [R2+URZ+0xf0], R4 ;  /* 0x0000f004020075a7 */ /* 0x0044e400080011ff */
[----:B---3--:R-:W-:Y:S05]  /*8820*/  @!P0 NANOSLEEP.SYNCS 0x989680 ;  /* 0x009896800000895d */ /* 0x008fea0003900000 */
[----:B------:R-:W3:Y:S02]  /*8830*/  @!P0 SYNCS.PHASECHK.TRANS64 P0, [R2+URZ+0xf0], R4 ;  /* 0x0000f004020085a7 */ /* 0x000ee400080010ff */
[----:B---3--:R-:W-:Y:S05]  /*8840*/  @!P0 BRA `(.L_x_48) ;  /* 0xfffffffc00f08947 */ /* 0x008fea000383ffff */
[----:B------:R-:W-:Y:S05]  /*8850*/  BRA `(.L_x_148) ;  /* 0xffffffa000c87947 */ /* 0x000fea000383ffff */
.L_x_49:
[----:B------:R-:W-:-:S07]  /*8860*/  MOV R2, UR4 ;  /* 0x0000000400027c02 */ /* 0x000fce0008000f00 */
.L_x_149:
[----:B--2---:R2:W3:Y:S02]  /*8870*/  SYNCS.PHASECHK.TRANS64.TRYWAIT P0, [R2+URZ+0xa0], R5 ;  /* 0x0000a005020075a7 */ /* 0x0044e400080011ff */
[----:B---3--:R-:W-:Y:S05]  /*8880*/  @!P0 NANOSLEEP.SYNCS 0x989680 ;  /* 0x009896800000895d */ /* 0x008fea0003900000 */
[----:B------:R-:W3:Y:S02]  /*8890*/  @!P0 SYNCS.PHASECHK.TRANS64 P0, [R2+URZ+0xa0], R5 ;  /* 0x0000a005020085a7 */ /* 0x000ee400080010ff */
[----:B---3--:R-:W-:Y:S05]  /*88a0*/  @!P0 BRA `(.L_x_149) ;  /* 0xfffffffc00f08947 */ /* 0x008fea000383ffff */
[----:B------:R-:W-:Y:S05]  /*88b0*/  BRA `(.L_x_150) ;  /* 0xffffffa000d87947 */ /* 0x000fea000383ffff */
.L_x_50:
[----:B--2---:R2:W3:Y:S02]  /*88c0*/  SYNCS.PHASECHK.TRANS64.TRYWAIT P1, [R2+URZ+0x90], R4 ;  /* 0x00009004020075a7 */ /* 0x0044e400080211ff */
[----:B---3--:R-:W-:Y:S05]  /*88d0*/  @!P1 NANOSLEEP.SYNCS 0x989680 ;  /* 0x009896800000995d */ /* 0x008fea0003900000 */
[----:B------:R-:W3:Y:S02]  /*88e0*/  @!P1 SYNCS.PHASECHK.TRANS64 P1, [R2+URZ+0x90], R4 ;  /* 0x00009004020095a7 */ /* 0x000ee400080210ff */
[----:B---3--:R-:W-:Y:S05]  /*88f0*/  @!P1 BRA `(.L_x_50) ;  /* 0xfffffffc00f09947 */ /* 0x008fea000383ffff */
[----:B------:R-:W-:Y:S05]  /*8900*/  BRA `(.L_x_151) ;  /* 0xffffffa400087947 */ /* 0x000fea000383ffff */
.L_x_53:
[----:B------:R-:W-:-:S07]  /*8910*/  MOV R0, UR4 ;  /* 0x0000000400007c02 */ /* 0x000fce0008000f00 */
.L_x_152:
[----:B--2---:R2:W3:Y:S02]  /*8920*/  SYNCS.PHASECHK.TRANS64.TRYWAIT P0, [R0+URZ+0xa0], R2 ;  /* 0x0000a002000075a7 */ /* 0x0044e400080011ff */
[----:B---3--:R-:W-:Y:S05]  /*8930*/  @!P0 NANOSLEEP.SYNCS 0x989680 ;  /* 0x009896800000895d */ /* 0x008fea0003900000 */
[----:B------:R-:W3:Y:S02]  /*8940*/  @!P0 SYNCS.PHASECHK.TRANS64 P0, [R0+URZ+0xa0], R2 ;  /* 0x0000a002000085a7 */ /* 0x000ee400080010ff */
[----:B---3--:R-:W-:Y:S05]  /*8950*/  @!P0 BRA `(.L_x_152) ;  /* 0xfffffffc00f08947 */ /* 0x008fea000383ffff */
[----:B------:R-:W-:Y:S05]  /*8960*/  BRA `(.L_x_52) ;  /* 0xffffffa4005c7947 */ /* 0x000fea000383ffff */
.L_x_60:
[----:B-1----:R1:W2:Y:S02]  /*8970*/  SYNCS.PHASECHK.TRANS64.TRYWAIT P1, [R0+URZ+0x90], R2 ;  /* 0x00009002000075a7 */ /* 0x0022a400080211ff */
[----:B--2---:R-:W-:Y:S05]  /*8980*/  @!P1 NANOSLEEP.SYNCS 0x989680 ;  /* 0x009896800000995d */ /* 0x004fea0003900000 */
[----:B------:R-:W2:Y:S02]  /*8990*/  @!P1 SYNCS.PHASECHK.TRANS64 P1, [R0+URZ+0x90], R2 ;  /* 0x00009002000095a7 */ /* 0x000ea400080210ff */
[----:B--2---:R-:W-:Y:S05]  /*89a0*/  @!P1 BRA `(.L_x_60) ;  /* 0xfffffffc00f09947 */ /* 0x004fea000383ffff */
[----:B------:R-:W-:Y:S05]  /*89b0*/  BRA `(.L_x_153) ;  /* 0xffffffa800f07947 */ /* 0x000fea000383ffff */
.L_x_61:
[----:B------:R-:W-:-:S07]  /*89c0*/  MOV R2, UR46 ;  /* 0x0000002e00027c02 */ /* 0x000fce0008000f00 */
.L_x_154:
[----:B-1----:R1:W2:Y:S02]  /*89d0*/  SYNCS.PHASECHK.TRANS64.TRYWAIT P0, [R2+URZ+0xd0], R0 ;  /* 0x0000d000020075a7 */ /* 0x0022a400080011ff */
[----:B--2---:R-:W-:Y:S05]  /*89e0*/  @!P0 NANOSLEEP.SYNCS 0x989680 ;  /* 0x009896800000895d */ /* 0x004fea0003900000 */
[----:B------:R-:W2:Y:S02]  /*89f0*/  @!P0 SYNCS.PHASECHK.TRANS64 P0, [R2+URZ+0xd0], R0 ;  /* 0x0000d000020085a7 */ /* 0x000ea400080010ff */
[----:B--2---:R-:W-:Y:S05]  /*8a00*/  @!P0 BRA `(.L_x_154) ;  /* 0xfffffffc00f08947 */ /* 0x004fea000383ffff */
[----:B------:R-:W-:Y:S05]  /*8a10*/  BRA `(.L_x_155) ;  /* 0xffffffac00407947 */ /* 0x000fea000383ffff */
.L_x_64:
[----:B------:R-:W-:Y:S07]  /*8a20*/  MOV R0, UR7 ;  /* 0x0000000700007c02 */ /* 0x000fee0008000f00 */
.L_x_156:
[----:B-1----:R1:W2:Y:S02]  /*8a30*/  SYNCS.PHASECHK.TRANS64.TRYWAIT P0, [R0+URZ], R2 ;  /* 0x00000002000075a7 */ /* 0x0022a400080011ff */
[----:B--2---:R-:W-:Y:S05]  /*8a40*/  @!P0 NANOSLEEP.SYNCS 0x989680 ;  /* 0x009896800000895d */ /* 0x004fea0003900000 */
[----:B------:R-:W2:Y:S02]  /*8a50*/  @!P0 SYNCS.PHASECHK.TRANS64 P0, [R0+URZ], R2 ;  /* 0x00000002000085a7 */ /* 0x000ea400080010ff */
[----:B--2---:R-:W-:Y:S05]  /*8a60*/  @!P0 BRA `(.L_x_156) ;  /* 0xfffffffc00f08947 */ /* 0x004fea000383ffff */
[----:B------:R-:W-:Y:S05]  /*8a70*/  BRA `(.L_x_63) ;  /* 0xffffffac005c7947 */ /* 0x000fea000383ffff */
.L_x_67:
[----:B------:R-:W-:-:S07]  /*8a80*/  MOV R0, UR4 ;  /* 0x0000000400007c02 */ /* 0x000fce0008000f00 */
.L_x_157:
[----:B--2---:R2:W4:Y:S02]  /*8a90*/  SYNCS.PHASECHK.TRANS64.TRYWAIT P0, [R0+URZ], R2 ;  /* 0x00000002000075a7 */ /* 0x00452400080011ff */
[----:B----4-:R-:W-:Y:S05]  /*8aa0*/  @!P0 NANOSLEEP.SYNCS 0x989680 ;  /* 0x009896800000895d */ /* 0x010fea0003900000 */
[----:B------:R-:W4:Y:S02]  /*8ab0*/  @!P0 SYNCS.PHASECHK.TRANS64 P0, [R0+URZ], R2 ;  /* 0x00000002000085a7 */ /* 0x000f2400080010ff */
[----:B----4-:R-:W-:Y:S05]  /*8ac0*/  @!P0 BRA `(.L_x_157) ;  /* 0xfffffffc00f08947 */ /* 0x010fea000383ffff */
[----:B------:R-:W-:Y:S05]  /*8ad0*/  BRA `(.L_x_158) ;  /* 0xffffffb000887947 */ /* 0x000fea000383ffff */
.L_x_68:
[----:B------:R-:W-:-:S07]  /*8ae0*/  MOV R0, UR5 ;  /* 0x0000000500007c02 */ /* 0x000fce0008000f00 */
.L_x_159:
[----:B-1----:R1:W2:Y:S02]  /*8af0*/  SYNCS.PHASECHK.TRANS64.TRYWAIT P0, [R0+URZ], R3 ;  /* 0x00000003000075a7 */ /* 0x0022a400080011ff */
[----:B--2---:R-:W-:Y:S05]  /*8b00*/  @!P0 NANOSLEEP.SYNCS 0x989680 ;  /* 0x009896800000895d */ /* 0x004fea0003900000 */
[----:B------:R-:W2:Y:S02]  /*8b10*/  @!P0 SYNCS.PHASECHK.TRANS64 P0, [R0+URZ], R3 ;  /* 0x00000003000085a7 */ /* 0x000ea400080010ff */
[----:B--2---:R-:W-:Y:S05]  /*8b20*/  @!P0 BRA `(.L_x_159) ;  /* 0xfffffffc00f08947 */ /* 0x004fea000383ffff */
[----:B------:R-:W-:Y:S05]  /*8b30*/  BRA `(.L_x_160) ;  /* 0xffffffb000947947 */ /* 0x000fea000383ffff */
.L_x_69:
[----:B------:R-:W-:-:S07]  /*8b40*/  MOV R0, UR5 ;  /* 0x0000000500007c02 */ /* 0x000fce0008000f00 */
.L_x_161:
[----:B-1----:R1:W2:Y:S02]  /*8b50*/  SYNCS.PHASECHK.TRANS64.TRYWAIT P0, [R0+URZ], R3 ;  /* 0x00000003000075a7 */ /* 0x0022a400080011ff */
[----:B--2---:R-:W-:Y:S05]  /*8b60*/  @!P0 NANOSLEEP.SYNCS 0x989680 ;  /* 0x009896800000895d */ /* 0x004fea0003900000 */
[----:B------:R-:W2:Y:S02]  /*8b70*/  @!P0 SYNCS.PHASECHK.TRANS64 P0, [R0+URZ], R3 ;  /* 0x00000003000085a7 */ /* 0x000ea400080010ff */
[----:B--2---:R-:W-:Y:S05]  /*8b80*/  @!P0 BRA `(.L_x_161) ;  /* 0xfffffffc00f08947 */ /* 0x004fea000383ffff */
[----:B------:R-:W-:Y:S05]  /*8b90*/  BRA `(.L_x_162) ;  /* 0xffffffb000a07947 */ /* 0x000fea000383ffff */
.L_x_70:
[----:B-1----:R-:W-:-:S07]  /*8ba0*/  MOV R0, UR4 ;  /* 0x0000000400007c02 */ /* 0x002fce0008000f00 */
.L_x_163:
[----:B-1----:R1:W2:Y:S02]  /*8bb0*/  SYNCS.PHASECHK.TRANS64.TRYWAIT P0, [R0+URZ], R2 ;  /* 0x00000002000075a7 */ /* 0x0022a400080011ff */
[----:B--2---:R-:W-:Y:S05]  /*8bc0*/  @!P0 NANOSLEEP.SYNCS 0x989680 ;  /* 0x009896800000895d */ /* 0x004fea0003900000 */
[----:B------:R-:W2:Y:S02]  /*8bd0*/  @!P0 SYNCS.PHASECHK.TRANS64 P0, [R0+URZ], R2 ;  /* 0x00000002000085a7 */ /* 0x000ea400080010ff */
[----:B--2---:R-:W-:Y:S05]  /*8be0*/  @!P0 BRA `(.L_x_163) ;  /* 0xfffffffc00f08947 */ /* 0x004fea000383ffff */
[----:B------:R-:W-:Y:S05]  /*8bf0*/  BRA `(.L_x_164) ;  /* 0xffffffb000ac7947 */ /* 0x000fea000383ffff */
.L_x_75:
[----:B--2---:R2:W3:Y:S02]  /*8c00*/  SYNCS.PHASECHK.TRANS64.TRYWAIT P0, [R8+URZ+0x90], R0 ;  /* 0x00009000080075a7 */ /* 0x0044e400080011ff */
[----:B---3--:R-:W-:Y:S05]  /*8c10*/  @!P0 NANOSLEEP.SYNCS 0x989680 ;  /* 0x009896800000895d */ /* 0x008fea0003900000 */
[----:B------:R-:W3:Y:S02]  /*8c20*/  @!P0 SYNCS.PHASECHK.TRANS64 P0, [R8+URZ+0x90], R0 ;  /* 0x00009000080085a7 */ /* 0x000ee400080010ff */
[----:B---3--:R-:W-:Y:S05]  /*8c30*/  @!P0 BRA `(.L_x_75) ;  /* 0xfffffffc00f08947 */ /* 0x008fea000383ffff */
[----:B------:R-:W-:Y:S05]  /*8c40*/  BRA `(.L_x_165) ;  /* 0xffffffb400e07947 */ /* 0x000fea000383ffff */
.L_x_78:
[----:B--2---:R-:W-:Y:S07]  /*8c50*/  MOV R0, UR21 ;  /* 0x0000001500007c02 */ /* 0x004fee0008000f00 */
.L_x_166:
[----:B--2---:R2:W3:Y:S02]  /*8c60*/  SYNCS.PHASECHK.TRANS64.TRYWAIT P1, [R0+URZ+0x88], R2 ;  /* 0x00008802000075a7 */ /* 0x0044e400080211ff */
[----:B---3--:R-:W-:Y:S05]  /*8c70*/  @!P1 NANOSLEEP.SYNCS 0x989680 ;  /* 0x009896800000995d */ /* 0x008fea0003900000 */
[----:B------:R-:W3:Y:S02]  /*8c80*/  @!P1 SYNCS.PHASECHK.TRANS64 P1, [R0+URZ+0x88], R2 ;  /* 0x00008802000095a7 */ /* 0x000ee400080210ff */
[----:B---3--:R-:W-:Y:S05]  /*8c90*/  @!P1 BRA `(.L_x_166) ;  /* 0xfffffffc00f09947 */ /* 0x008fea000383ffff */
[----:B------:R-:W-:Y:S05]  /*8ca0*/  BRA `(.L_x_77) ;  /* 0xffffffbc005c7947 */ /* 0x000fea000383ffff */
.L_x_81:
[----:B--2---:R-:W-:Y:S07]  /*8cb0*/  MOV R0, UR21 ;  /* 0x0000001500007c02 */ /* 0x004fee0008000f00 */
.L_x_167:
[----:B--2---:R2:W3:Y:S02]  /*8cc0*/  SYNCS.PHASECHK.TRANS64.TRYWAIT P0, [R0+URZ+0x60], R4 ;  /* 0x00006004000075a7 */ /* 0x0044e400080011ff */
[----:B---3--:R-:W-:Y:S05]  /*8cd0*/  @!P0 NANOSLEEP.SYNCS 0x989680 ;  /* 0x009896800000895d */ /* 0x008fea0003900000 */
[----:B------:R-:W3:Y:S02]  /*8ce0*/  @!P0 SYNCS.PHASECHK.TRANS64 P0, [R0+URZ+0x60], R4 ;  /* 0x00006004000085a7 */ /* 0x000ee400080010ff */
[----:B---3--:R-:W-:Y:S05]  /*8cf0*/  @!P0 BRA `(.L_x_167) ;  /* 0xfffffffc00f08947 */ /* 0x008fea000383ffff */
[----:B------:R-:W-:Y:S05]  /*8d00*/  BRA `(.L_x_168) ;  /* 0xffffffbc00b47947 */ /* 0x000fea000383ffff */
.L_x_82:
[----:B------:R-:W-:Y:S07]  /*8d10*/  MOV R0, UR21 ;  /* 0x0000001500007c02 */ /* 0x000fee0008000f00 */
.L_x_169:
[----:B--2---:R2:W3:Y:S02]  /*8d20*/  SYNCS.PHASECHK.TRANS64.TRYWAIT P0, [R0+URZ+0x68], R4 ;  /* 0x00006804000075a7 */ /* 0x0044e400080011ff */
[----:B---3--:R-:W-:Y:S05]  /*8d30*/  @!P0 NANOSLEEP.SYNCS 0x989680 ;  /* 0x009896800000895d */ /* 0x008fea0003900000 */
[----:B------:R-:W3:Y:S02]  /*8d40*/  @!P0 SYNCS.PHASECHK.TRANS64 P0, [R0+URZ+0x68], R4 ;  /* 0x00006804000085a7 */ /* 0x000ee400080010ff */
[----:B---3--:R-:W-:Y:S05]  /*8d50*/  @!P0 BRA `(.L_x_169) ;  /* 0xfffffffc00f08947 */ /* 0x008fea000383ffff */
[----:B------:R-:W-:Y:S05]  /*8d60*/  BRA `(.L_x_170) ;  /* 0xffffffbc00f07947 */ /* 0x000fea000383ffff */
.L_x_83:
[----:B------:R-:W-:Y:S07]  /*8d70*/  MOV R0, UR21 ;  /* 0x0000001500007c02 */ /* 0x000fee0008000f00 */
.L_x_171:
[----:B--2---:R2:W3:Y:S02]  /*8d80*/  SYNCS.PHASECHK.TRANS64.TRYWAIT P0, [R0+URZ+0x70], R4 ;  /* 0x00007004000075a7 */ /* 0x0044e400080011ff */
[----:B---3--:R-:W-:Y:S05]  /*8d90*/  @!P0 NANOSLEEP.SYNCS 0x989680 ;  /* 0x009896800000895d */ /* 0x008fea0003900000 */
[----:B------:R-:W3:Y:S02]  /*8da0*/  @!P0 SYNCS.PHASECHK.TRANS64 P0, [R0+URZ+0x70], R4 ;  /* 0x00007004000085a7 */ /* 0x000ee400080010ff */
[----:B---3--:R-:W-:Y:S05]  /*8db0*/  @!P0 BRA `(.L_x_171) ;  /* 0xfffffffc00f08947 */ /* 0x008fea000383ffff */
[----:B------:R-:W-:Y:S05]  /*8dc0*/  BRA `(.L_x_172) ;  /* 0xffffffc000387947 */ /* 0x000fea000383ffff */
.L_x_84:
[----:B------:R-:W-:Y:S07]  /*8dd0*/  MOV R0, UR21 ;  /* 0x0000001500007c02 */ /* 0x000fee0008000f00 */
.L_x_173:
[----:B--2---:R2:W3:Y:S02]  /*8de0*/  SYNCS.PHASECHK.TRANS64.TRYWAIT P0, [R0+URZ+0x78], R4 ;  /* 0x00007804000075a7 */ /* 0x0044e400080011ff */
[----:B---3--:R-:W-:Y:S05]  /*8df0*/  @!P0 NANOSLEEP.SYNCS 0x989680 ;  /* 0x009896800000895d */ /* 0x008fea0003900000 */
[----:B------:R-:W3:Y:S02]  /*8e00*/  @!P0 SYNCS.PHASECHK.TRANS64 P0, [R0+URZ+0x78], R4 ;  /* 0x00007804000085a7 */ /* 0x000ee400080010ff */
[----:B---3--:R-:W-:Y:S05]  /*8e10*/  @!P0 BRA `(.L_x_173) ;  /* 0xfffffffc00f08947 */ /* 0x008fea000383ffff */
[----:B------:R-:W-:Y:S05]  /*8e20*/  BRA `(.L_x_174) ;  /* 0xffffffc000847947 */ /* 0x000fea000383ffff */
.L_x_86:
[----:B------:R-:W-:-:S07]  /*8e30*/  MOV R0, UR21 ;  /* 0x0000001500007c02 */ /* 0x000fce0008000f00 */
.L_x_175:
[----:B---3--:R3:W4:Y:S02]  /*8e40*/  SYNCS.PHASECHK.TRANS64.TRYWAIT P0, [R0+URZ+0x60], R2 ;  /* 0x00006002000075a7 */ /* 0x00872400080011ff */
[----:B----4-:R-:W-:Y:S05]  /*8e50*/  @!P0 NANOSLEEP.SYNCS 0x989680 ;  /* 0x009896800000895d */ /* 0x010fea0003900000 */
[----:B------:R-:W4:Y:S02]  /*8e60*/  @!P0 SYNCS.PHASECHK.TRANS64 P0, [R0+URZ+0x60], R2 ;  /* 0x00006002000085a7 */ /* 0x000f2400080010ff */
[----:B----4-:R-:W-:Y:S05]  /*8e70*/  @!P0 BRA `(.L_x_175) ;  /* 0xfffffffc00f08947 */ /* 0x010fea000383ffff */
[----:B------:R-:W-:Y:S05]  /*8e80*/  BRA `(.L_x_176) ;  /* 0xffffffc000f87947 */ /* 0x000fea000383ffff */
.L_x_87:
[----:B---3--:R-:W-:-:S07]  /*8e90*/  MOV R0, UR21 ;  /* 0x0000001500007c02 */ /* 0x008fce0008000f00 */
.L_x_177:
[----:B---3--:R3:W4:Y:S02]  /*8ea0*/  SYNCS.PHASECHK.TRANS64.TRYWAIT P0, [R0+URZ+0x68], R2 ;  /* 0x00006802000075a7 */ /* 0x00872400080011ff */
[----:B----4-:R-:W-:Y:S05]  /*8eb0*/  @!P0 NANOSLEEP.SYNCS 0x989680 ;  /* 0x009896800000895d */ /* 0x010fea0003900000 */
[----:B------:R-:W4:Y:S02]  /*8ec0*/  @!P0 SYNCS.PHASECHK.TRANS64 P0, [R0+URZ+0x68], R2 ;  /* 0x00006802000085a7 */ /* 0x000f2400080010ff */
[----:B----4-:R-:W-:Y:S05]  /*8ed0*/  @!P0 BRA `(.L_x_177) ;  /* 0xfffffffc00f08947 */ /* 0x010fea000383ffff */
[----:B------:R-:W-:Y:S05]  /*8ee0*/  BRA `(.L_x_178) ;  /* 0xffffffc000e87947 */ /* 0x000fea000383ffff */
.L_x_88:
[----:B---3--:R-:W-:-:S07]  /*8ef0*/  MOV R0, UR21 ;  /* 0x0000001500007c02 */ /* 0x008fce0008000f00 */
.L_x_179:
[----:B---3--:R3:W4:Y:S02]  /*8f00*/  SYNCS.PHASECHK.TRANS64.TRYWAIT P0, [R0+URZ+0x70], R2 ;  /* 0x00007002000075a7 */ /* 0x00872400080011ff */
[----:B----4-:R-:W-:Y:S05]  /*8f10*/  @!P0 NANOSLEEP.SYNCS 0x989680 ;  /* 0x009896800000895d */ /* 0x010fea0003900000 */
[----:B------:R-:W4:Y:S02]  /*8f20*/  @!P0 SYNCS.PHASECHK.TRANS64 P0, [R0+URZ+0x70], R2 ;  /* 0x00007002000085a7 */ /* 0x000f2400080010ff */
[----:B----4-:R-:W-:Y:S05]  /*8f30*/  @!P0 BRA `(.L_x_179) ;  /* 0xfffffffc00f08947 */ /* 0x010fea000383ffff */
[----:B------:R-:W-:Y:S05]  /*8f40*/  BRA `(.L_x_180) ;  /* 0xffffffc000d87947 */ /* 0x000fea000383ffff */
.L_x_90:
[----:B-1----:R1:W2:Y:S02]  /*8f50*/  SYNCS.PHASECHK.TRANS64.TRYWAIT P0, [R3+URZ+0x90], R0 ;  /* 0x00009000030075a7 */ /* 0x0022a400080011ff */
[----:B--2---:R-:W-:Y:S05]  /*8f60*/  @!P0 NANOSLEEP.SYNCS 0x989680 ;  /* 0x009896800000895d */ /* 0x004fea0003900000 */
[----:B------:R-:W2:Y:S02]  /*8f70*/  @!P0 SYNCS.PHASECHK.TRANS64 P0, [R3+URZ+0x90], R0 ;  /* 0x00009000030085a7 */ /* 0x000ea400080010ff */
[----:B--2---:R-:W-:Y:S05]  /*8f80*/  @!P0 BRA `(.L_x_90) ;  /* 0xfffffffc00f08947 */ /* 0x004fea000383ffff */
[----:B------:R-:W-:Y:S05]  /*8f90*/  BRA `(.L_x_181) ;  /* 0xffffffc400ac7947 */ /* 0x000fea000383ffff */
.L_x_101:
[----:B-1----:R-:W-:Y:S04]  /*8fa0*/  MOV R0, UR44 ;  /* 0x0000002c00007c02 */ /* 0x002fe80008000f00 */
[----:B------:R1:W2:Y:S03]  /*8fb0*/  SYNCS.PHASECHK.TRANS64.TRYWAIT P1, [R0+URZ+0x40], R3 ;  /* 0x00004003000075a7 */ /* 0x0002a600080211ff */
[----:B--2---:R-:W-:Y:S05]  /*8fc0*/  @!P1 NANOSLEEP.SYNCS 0x989680 ;  /* 0x009896800000995d */ /* 0x004fea0003900000 */
[----:B------:R-:W2:Y:S02]  /*8fd0*/  @!P1 SYNCS.PHASECHK.TRANS64 P1, [R0+URZ+0x40], R3 ;  /* 0x00004003000095a7 */ /* 0x000ea400080210ff */
[----:B--2---:R-:W-:Y:S05]  /*8fe0*/  @!P1 BRA `(.L_x_101) ;  /* 0xfffffffc00ec9947 */ /* 0x004fea000383ffff */
[----:B------:R-:W-:Y:S05]  /*8ff0*/  BRA `(.L_x_100) ;  /* 0xffffffd4004c7947 */ /* 0x000fea000383ffff */
.L_x_103:
[----:B-1----:R1:W3:Y:S02]  /*9000*/  SYNCS.PHASECHK.TRANS64.TRYWAIT P0, [R72+URZ+0xb0], R2 ;  /* 0x0000b002480075a7 */ /* 0x0022e400080011ff */
[----:B---3--:R-:W-:Y:S05]  /*9010*/  @!P0 NANOSLEEP.SYNCS 0x989680 ;  /* 0x009896800000895d */ /* 0x008fea0003900000 */
[----:B------:R-:W3:Y:S02]  /*9020*/  @!P0 SYNCS.PHASECHK.TRANS64 P0, [R72+URZ+0xb0], R2 ;  /* 0x0000b002480085a7 */ /* 0x000ee400080010ff */
[----:B---3--:R-:W-:Y:S05]  /*9030*/  @!P0 BRA `(.L_x_103) ;  /* 0xfffffffc00f08947 */ /* 0x008fea000383ffff */
[----:B------:R-:W-:Y:S05]  /*9040*/  BRA `(.L_x_102) ;  /* 0xffffffd400787947 */ /* 0x000fea000383ffff */
.L_x_112:
[----:B-1----:R1:W2:Y:S02]  /*9050*/  SYNCS.PHASECHK.TRANS64.TRYWAIT P0, [R2+URZ+0x40], R0 ;  /* 0x00004000020075a7 */ /* 0x0022a400080011ff */
[----:B--2---:R-:W-:Y:S05]  /*9060*/  @!P0 NANOSLEEP.SYNCS 0x989680 ;  /* 0x009896800000895d */ /* 0x004fea0003900000 */
[----:B------:R-:W2:Y:S02]  /*9070*/  @!P0 SYNCS.PHASECHK.TRANS64 P0, [R2+URZ+0x40], R0 ;  /* 0x00004000020085a7 */ /* 0x000ea400080010ff */
[----:B--2---:R-:W-:Y:S05]  /*9080*/  @!P0 BRA `(.L_x_112) ;  /* 0xfffffffc00f08947 */ /* 0x004fea000383ffff */
[----:B------:R-:W-:Y:S05]  /*9090*/  BRA `(.L_x_111) ;  /* 0xffffffdc001c7947 */ /* 0x000fea000383ffff */
.L_x_120:
[----:B-1----:R1:W2:Y:S02]  /*90a0*/  SYNCS.PHASECHK.TRANS64.TRYWAIT P0, [R0+URZ+0x40], R5 ;  /* 0x00004005000075a7 */ /* 0x0022a400080011ff */
[----:B--2---:R-:W-:Y:S05]  /*90b0*/  @!P0 NANOSLEEP.SYNCS 0x989680 ;  /* 0x009896800000895d */ /* 0x004fea0003900000 */
[----:B------:R-:W2:Y:S02]  /*90c0*/  @!P0 SYNCS.PHASECHK.TRANS64 P0, [R0+URZ+0x40], R5 ;  /* 0x00004005000085a7 */ /* 0x000ea400080010ff */
[----:B--2---:R-:W-:Y:S05]  /*90d0*/  @!P0 BRA `(.L_x_120) ;  /* 0xfffffffc00f08947 */ /* 0x004fea000383ffff */
[----:B------:R-:W-:Y:S05]  /*90e0*/  BRA `(.L_x_119) ;  /* 0xffffffe000e47947 */ /* 0x000fea000383ffff */
.L_x_128:
[----:B--2---:R2:W3:Y:S02]  /*90f0*/  SYNCS.PHASECHK.TRANS64.TRYWAIT P0, [R2+URZ+0x40], R0 ;  /* 0x00004000020075a7 */ /* 0x0044e400080011ff */
[----:B---3--:R-:W-:Y:S05]  /*9100*/  @!P0 NANOSLEEP.SYNCS 0x989680 ;  /* 0x009896800000895d */ /* 0x008fea0003900000 */
[----:B------:R-:W3:Y:S02]  /*9110*/  @!P0 SYNCS.PHASECHK.TRANS64 P0, [R2+URZ+0x40], R0 ;  /* 0x00004000020085a7 */ /* 0x000ee400080010ff */
[----:B---3--:R-:W-:Y:S05]  /*9120*/  @!P0 BRA `(.L_x_128) ;  /* 0xfffffffc00f08947 */ /* 0x008fea000383ffff */
[----:B------:R-:W-:Y:S05]  /*9130*/  BRA `(.L_x_127) ;  /* 0xffffffe800ac7947 */ /* 0x000fea000383ffff */
        .weak           $__internal_0_$__cuda_sm10x_tcgen05_guardrail_trap_col_being_dealloced_not_returned_by_alloc
        .type           $__internal_0_$__cuda_sm10x_tcgen05_guardrail_trap_col_being_dealloced_not_returned_by_alloc,@function
        .size           $__internal_0_$__cuda_sm10x_tcgen05_guardrail_trap_col_being_dealloced_not_returned_by_alloc,($__internal_1_$__cuda_sm10x_tcgen05_guardrail_trap_phase_invalid_during_alloc - $__internal_0_$__cuda_sm10x_tcgen05_guardrail_trap_col_being_dealloced_not_returned_by_alloc)
$__internal_0_$__cuda_sm10x_tcgen05_guardrail_trap_col_being_dealloced_not_returned_by_alloc:
[----:B------:R-:W-:Y:S05]  /*9140*/  BPT.TRAP 0x1 ;  /* 0x000000040000795c */ /* 0x000fea0000300000 */
[----:B------:R-:W-:-:S04]  /*9150*/  HFMA2 R3, -RZ, RZ, 0, 0 ;  /* 0x00000000ff037431 */ /* 0x000fc800000001ff */
[----:B------:R-:W-:Y:S05]  /*9160*/  RET.REL.NODEC R2 `(_ZN7cutlass13device_kernelINS_4gemm6kernel13GemmUniversalIN4cute5tupleIJiiiiEEENS1_10collective13CollectiveMmaINS1_35MainloopSm100TmaUmmaWarpSpecializedILi4ELi2ELi4ENS5_IJNS4_1CILi2EEENSA_ILi1EEESC_EEEEENS5_IJNSA_ILi64EEENSA_ILi128EEESF_EEEfNS5_IJlSC_lEEEfSI_NS4_8TiledMMAINS4_8MMA_AtomIJNS4_17SM100_MMA_TF32_SSINS_10tfloat32_tESM_fLi64ELi128ELNS4_4UMMA5MajorE0ELSO_0ELNSN_7ScaleInE0ELSP_0EEEEEENS4_6LayoutINS5_IJSC_SC_SC_EEENS5_IJNSA_ILi0EEESU_SU_EEEEENS5_IJNS4_10UnderscoreESX_SX_EEEEENS4_13SM90_TMA_LOADENS4_14ComposedLayoutINS4_7SwizzleILi3ELi4ELi3EEENS4_18smem_ptr_flag_bitsILi32EEENSS_INS5_IJNSA_ILi8EEENSA_ILi32EEEEEENS5_IJS17_SC_EEEEEEEvNS4_8identityENS4_23SM90_TMA_LOAD_MULTICASTES1B_vS1C_EENS_8epilogue10collective18CollectiveEpilogueINS1F_23Sm100TmaWarpSpecializedILi4ELi2ELi16ELb1ELb0EEEJSH_NS5_IJNSS_ISF_SC_EENSS_IS17_SC_EEEEEfSI_fSI_NS1F_6fusion15FusionCallbacksIS1J_NS1N_17LinearCombinationIffffLNS_15FloatRoundStyleE2EEESH_S1M_JEEENS4_5SM1004TMEM4LOAD26SM100_TMEM_LOAD_16dp128b8xES10_S1B_NS4_17SM75_U32x4_LDSM_NENS4_14SM90_TMA_STOREES1B_NS4_17SM90_U32x4_STSM_NENS4_39AutoVectorizingCopyWithAssumedAlignmentILi128EEEEEEvvEEEEvNT_6ParamsE) ;  /* 0xffffff6c02a47950 */ /* 0x000fea0003c3ffff */
        .weak           $__internal_1_$__cuda_sm10x_tcgen05_guardrail_trap_phase_invalid_during_alloc
        .type           $__internal_1_$__cuda_sm10x_tcgen05_guardrail_trap_phase_invalid_during_alloc,@function
        .size           $__internal_1_$__cuda_sm10x_tcgen05_guardrail_trap_phase_invalid_during_alloc,($__internal_2_$__cuda_sm10x_tcgen05_guardrail_trap_unallocated_columns_being_dealloced - $__internal_1_$__cuda_sm10x_tcgen05_guardrail_trap_phase_invalid_during_alloc)
$__internal_1_$__cuda_sm10x_tcgen05_guardrail_trap_phase_invalid_during_alloc:
[----:B------:R-:W-:Y:S05]  /*9170*/  BPT.TRAP 0x1 ;  /* 0x000000040000795c */ /* 0x000fea0000300000 */
[----:B------:R-:W-:-:S04]  /*9180*/  MOV R5, 0x0 ;  /* 0x0000000000057802 */ /* 0x000fc80000000f00 */
[----:B------:R-:W-:Y:S05]  /*9190*/  RET.REL.NODEC R4 `(_ZN7cutlass13device_kernelINS_4gemm6kernel13GemmUniversalIN4cute5tupleIJiiiiEEENS1_10collective13CollectiveMmaINS1_35MainloopSm100TmaUmmaWarpSpecializedILi4ELi2ELi4ENS5_IJNS4_1CILi2EEENSA_ILi1EEESC_EEEEENS5_IJNSA_ILi64EEENSA_ILi128EEESF_EEEfNS5_IJlSC_lEEEfSI_NS4_8TiledMMAINS4_8MMA_AtomIJNS4_17SM100_MMA_TF32_SSINS_10tfloat32_tESM_fLi64ELi128ELNS4_4UMMA5MajorE0ELSO_0ELNSN_7ScaleInE0ELSP_0EEEEEENS4_6LayoutINS5_IJSC_SC_SC_EEENS5_IJNSA_ILi0EEESU_SU_EEEEENS5_IJNS4_10UnderscoreESX_SX_EEEEENS4_13SM90_TMA_LOADENS4_14ComposedLayoutINS4_7SwizzleILi3ELi4ELi3EEENS4_18smem_ptr_flag_bitsILi32EEENSS_INS5_IJNSA_ILi8EEENSA_ILi32EEEEEENS5_IJS17_SC_EEEEEEEvNS4_8identityENS4_23SM90_TMA_LOAD_MULTICASTES1B_vS1C_EENS_8epilogue10collective18CollectiveEpilogueINS1F_23Sm100TmaWarpSpecializedILi4ELi2ELi16ELb1ELb0EEEJSH_NS5_IJNSS_ISF_SC_EENSS_IS17_SC_EEEEEfSI_fSI_NS1F_6fusion15FusionCallbacksIS1J_NS1N_17LinearCombinationIffffLNS_15FloatRoundStyleE2EEESH_S1M_JEEENS4_5SM1004TMEM4LOAD26SM100_TMEM_LOAD_16dp128b8xES10_S1B_NS4_17SM75_U32x4_LDSM_NENS4_14SM90_TMA_STOREES1B_NS4_17SM90_U32x4_STSM_NENS4_39AutoVectorizingCopyWithAssumedAlignmentILi128EEEEEEvvEEEEvNT_6ParamsE) ;  /* 0xffffff6c04987950 */ /* 0x000fea0003c3ffff */
        .weak           $__internal_2_$__cuda_sm10x_tcgen05_guardrail_trap_unallocated_columns_being_dealloced
        .type           $__internal_2_$__cuda_sm10x_tcgen05_guardrail_trap_unallocated_columns_being_dealloced,@function
        .size           $__internal_2_$__cuda_sm10x_tcgen05_guardrail_trap_unallocated_columns_being_dealloced,(.L_x_183 - $__internal_2_$__cuda_sm10x_tcgen05_guardrail_trap_unallocated_columns_being_dealloced)
$__internal_2_$__cuda_sm10x_tcgen05_guardrail_trap_unallocated_columns_being_dealloced:
[----:B------:R-:W-:Y:S05]  /*91a0*/  BPT.TRAP 0x1 ;  /* 0x000000040000795c */ /* 0x000fea0000300000 */
[----:B------:R-:W-:-:S04]  /*91b0*/  HFMA2 R3, -RZ, RZ, 0, 0 ;  /* 0x00000000ff037431 */ /* 0x000fc800000001ff */
[----:B------:R-:W-:Y:S05]  /*91c0*/  RET.REL.NODEC R2 `(_ZN7cutlass13device_kernelINS_4gemm6kernel13GemmUniversalIN4cute5tupleIJiiiiEEENS1_10collective13CollectiveMmaINS1_35MainloopSm100TmaUmmaWarpSpecializedILi4ELi2ELi4ENS5_IJNS4_1CILi2EEENSA_ILi1EEESC_EEEEENS5_IJNSA_ILi64EEENSA_ILi128EEESF_EEEfNS5_IJlSC_lEEEfSI_NS4_8TiledMMAINS4_8MMA_AtomIJNS4_17SM100_MMA_TF32_SSINS_10tfloat32_tESM_fLi64ELi128ELNS4_4UMMA5MajorE0ELSO_0ELNSN_7ScaleInE0ELSP_0EEEEEENS4_6LayoutINS5_IJSC_SC_SC_EEENS5_IJNSA_ILi0EEESU_SU_EEEEENS5_IJNS4_10UnderscoreESX_SX_EEEEENS4_13SM90_TMA_LOADENS4_14ComposedLayoutINS4_7SwizzleILi3ELi4ELi3EEENS4_18smem_ptr_flag_bitsILi32EEENSS_INS5_IJNSA_ILi8EEENSA_ILi32EEEEEENS5_IJS17_SC_EEEEEEEvNS4_8identityENS4_23SM90_TMA_LOAD_MULTICASTES1B_vS1C_EENS_8epilogue10collective18CollectiveEpilogueINS1F_23Sm100TmaWarpSpecializedILi4ELi2ELi16ELb1ELb0EEEJSH_NS5_IJNSS_ISF_SC_EENSS_IS17_SC_EEEEEfSI_fSI_NS1F_6fusion15FusionCallbacksIS1J_NS1N_17LinearCombinationIffffLNS_15FloatRoundStyleE2EEESH_S1M_JEEENS4_5SM1004TMEM4LOAD26SM100_TMEM_LOAD_16dp128b8xES10_S1B_NS4_17SM75_U32x4_LDSM_NENS4_14SM90_TMA_STOREES1B_NS4_17SM90_U32x4_STSM_NENS4_39AutoVectorizingCopyWithAssumedAlignmentILi128EEEEEEvvEEEEvNT_6ParamsE) ;  /* 0xffffff6c028c7950 */ /* 0x000fea0003c3ffff */
.L_x_182:
[----:B------:R-:W-:-:S00]  /*91d0*/  BRA `(.L_x_182) ;  /* 0xfffffffc00fc7947 */ /* 0x000fc0000383ffff */
[----:B------:R-:W-:-:S00]  /*91e0*/  NOP ;  /* 0x0000000000007918 */ /* 0x000fc00000000000 */
        /* <DEDUP_REMOVED lines=9> */
.L_x_183:


//--------------------- .nv.global.init           --------------------------
	.section	.nv.global.init,"aw",@progbits
.nv.global.init:
	.type		$str$27,@object
	.size		$str$27,($str$28 - $str$27)
$str$27:
        /*0000*/ 	.byte	0x28, 0x61, 0x64, 0x64, 0x72, 0x65, 0x73, 0x73, 0x20, 0x26, 0x20, 0x6d, 0x61, 0x73, 0x6b, 0x29
        /*0010*/ 	.byte	0x20, 0x3d, 0x3d, 0x20, 0x30, 0x00
	.type		$str$28,@object
	.size		$str$28,($str$26 - $str$28)
$str$28:
        /*0016*/ 	.byte	0x2f, 0x74, 0x6d, 0x70, 0x2f, 0x63, 0x75, 0x74, 0x6c, 0x61, 0x73, 0x73, 0x5f, 0x73, 0x77, 0x65
        /*0026*/ 	.byte	0x65, 0x70, 0x5f, 0x73, 0x72, 0x63, 0x2f, 0x69, 0x6e, 0x63, 0x6c, 0x75, 0x64, 0x65, 0x2f, 0x63
        /*0036*/ 	.byte	0x75, 0x74, 0x65, 0x2f, 0x70, 0x6f, 0x69, 0x6e, 0x74, 0x65, 0x72, 0x5f, 0x66, 0x6c, 0x61, 0x67
        /*0046*/ 	.byte	0x67, 0x65, 0x64, 0x2e, 0x68, 0x70, 0x70, 0x00
	.type		$str$26,@object
	.size		$str$26,($str$25 - $str$26)
$str$26:
        /*004e*/ 	.byte	0x2f, 0x74, 0x6d, 0x70, 0x2f, 0x63, 0x75, 0x74, 0x6c, 0x61, 0x73, 0x73, 0x5f, 0x73, 0x77, 0x65
        /*005e*/ 	.byte	0x65, 0x70, 0x5f, 0x73, 0x72, 0x63, 0x2f, 0x69, 0x6e, 0x63, 0x6c, 0x75, 0x64, 0x65, 0x2f, 0x63
        /*006e*/ 	.byte	0x75, 0x74, 0x65, 0x2f, 0x61, 0x74, 0x6f, 0x6d, 0x2f, 0x63, 0x6f, 0x70, 0x79, 0x5f, 0x74, 0x72
        /*007e*/ 	.byte	0x61, 0x69, 0x74, 0x73, 0x5f, 0x73, 0x6d, 0x31, 0x30, 0x30, 0x2e, 0x68, 0x70, 0x70, 0x00
	.type		$str$25,@object
	.size		$str$25,(__unnamed_1 - $str$25)
$str$25:
        /*008d*/ 	.byte	0x28, 0x28, 0x75, 0x69, 0x6e, 0x74, 0x33, 0x32, 0x5f, 0x74, 0x28, 0x74, 0x68, 0x72, 0x65, 0x61
        /*009d*/ 	.byte	0x64, 0x49, 0x64, 0x78, 0x2e, 0x78, 0x29, 0x20, 0x2f, 0x20, 0x33, 0x32, 0x29, 0x20, 0x25, 0x20
        /*00ad*/ 	.byte	0x34, 0x29, 0x20, 0x3d, 0x3d, 0x20, 0x28, 0x28, 0x28, 0x74, 0x6d, 0x65, 0x6d, 0x5f, 0x61, 0x64
        /*00bd*/ 	.byte	0x64, 0x72, 0x20, 0x3e, 0x3e, 0x20, 0x31, 0x36, 0x29, 0x20, 0x2f, 0x20, 0x33, 0x32, 0x29, 0x20
        /*00cd*/ 	.byte	0x25, 0x20, 0x34, 0x29, 0x00
	.type		__unnamed_1,@object
	.size		__unnamed_1,(__unnamed_2 - __unnamed_1)
__unnamed_1:
        /*00d2*/ 	.byte	0x61, 0x75, 0x74, 0x6f, 0x20, 0x63, 0x75, 0x74, 0x65, 0x3a, 0x3a, 0x61, 0x73, 0x5f, 0x70, 0x6f
        /* <DEDUP_REMOVED lines=23> */
        /*0252*/ 	.byte	0x3c, 0x32, 0x30, 0x34, 0x38, 0x3e, 0x3e, 0x3e, 0x3e, 0x5d, 0x00
	.type		__unnamed_2,@object
	.size		__unnamed_2,(.L_2 - __unnamed_2)
__unnamed_2:
        /* <DEDUP_REMOVED lines=45> */
        /*052d*/ 	.byte	0x3e, 0x3e, 0x3e, 0x5d, 0x00
.L_2:


//--------------------- .nv.shared._ZN7cutlass13device_kernelINS_4gemm6kernel13GemmUniversalIN4cute5tupleIJiiiiEEENS1_10collective13CollectiveMmaINS1_35MainloopSm100TmaUmmaWarpSpecializedILi4ELi2ELi4ENS5_IJNS4_1CILi2EEENSA_ILi1EEESC_EEEEENS5_IJNSA_ILi64EEENSA_ILi128EEESF_EEEfNS5_IJlSC_lEEEfSI_NS4_8TiledMMAINS4_8MMA_AtomIJNS4_17SM100_MMA_TF32_SSINS_10tfloat32_tESM_fLi64ELi128ELNS4_4UMMA5MajorE0ELSO_0ELNSN_7ScaleInE0ELSP_0EEEEEENS4_6LayoutINS5_IJSC_SC_SC_EEENS5_IJNSA_ILi0EEESU_SU_EEEEENS5_IJNS4_10UnderscoreESX_SX_EEEEENS4_13SM90_TMA_LOADENS4_14ComposedLayoutINS4_7SwizzleILi3ELi4ELi3EEENS4_18smem_ptr_flag_bitsILi32EEENSS_INS5_IJNSA_ILi8EEENSA_ILi32EEEEEENS5_IJS17_SC_EEEEEEEvNS4_8identityENS4_23SM90_TMA_LOAD_MULTICASTES1B_vS1C_EENS_8epilogue10collective18CollectiveEpilogueINS1F_23Sm100TmaWarpSpecializedILi4ELi2ELi16ELb1ELb0EEEJSH_NS5_IJNSS_ISF_SC_EENSS_IS17_SC_EEEEEfSI_fSI_NS1F_6fusion15FusionCallbacksIS1J_NS1N_17LinearCombinationIffffLNS_15FloatRoundStyleE2EEESH_S1M_JEEENS4_5SM1004TMEM4LOAD26SM100_TMEM_LOAD_16dp128b8xES10_S1B_NS4_17SM75_U32x4_LDSM_NENS4_14SM90_TMA_STOREES1B_NS4_17SM90_U32x4_STSM_NENS4_39AutoVectorizingCopyWithAssumedAlignmentILi128EEEEEEvvEEEEvNT_6ParamsE --------------------------
	.section	.nv.shared._ZN7cutlass13device_kernelINS_4gemm6kernel13GemmUniversalIN4cute5tupleIJiiiiEEENS1_10collective13CollectiveMmaINS1_35MainloopSm100TmaUmmaWarpSpecializedILi4ELi2ELi4ENS5_IJNS4_1CILi2EEENSA_ILi1EEESC_EEEEENS5_IJNSA_ILi64EEENSA_ILi128EEESF_EEEfNS5_IJlSC_lEEEfSI_NS4_8TiledMMAINS4_8MMA_AtomIJNS4_17SM100_MMA_TF32_SSINS_10tfloat32_tESM_fLi64ELi128ELNS4_4UMMA5MajorE0ELSO_0ELNSN_7ScaleInE0ELSP_0EEEEEENS4_6LayoutINS5_IJSC_SC_SC_EEENS5_IJNSA_ILi0EEESU_SU_EEEEENS5_IJNS4_10UnderscoreESX_SX_EEEEENS4_13SM90_TMA_LOADENS4_14ComposedLayoutINS4_7SwizzleILi3ELi4ELi3EEENS4_18smem_ptr_flag_bitsILi32EEENSS_INS5_IJNSA_ILi8EEENSA_ILi32EEEEEENS5_IJS17_SC_EEEEEEEvNS4_8identityENS4_23SM90_TMA_LOAD_MULTICASTES1B_vS1C_EENS_8epilogue10collective18CollectiveEpilogueINS1F_23Sm100TmaWarpSpecializedILi4ELi2ELi16ELb1ELb0EEEJSH_NS5_IJNSS_ISF_SC_EENSS_IS17_SC_EEEEEfSI_fSI_NS1F_6fusion15FusionCallbacksIS1J_NS1N_17LinearCombinationIffffLNS_15FloatRoundStyleE2EEESH_S1M_JEEENS4_5SM1004TMEM4LOAD26SM100_TMEM_LOAD_16dp128b8xES10_S1B_NS4_17SM75_U32x4_LDSM_NENS4_14SM90_TMA_STOREES1B_NS4_17SM90_U32x4_STSM_NENS4_39AutoVectorizingCopyWithAssumedAlignmentILi128EEEEEEvvEEEEvNT_6ParamsE,"aw",@nobits
	.sectionflags	@""
	.align	16
	.zero		1024


//--------------------- .nv.shared.reserved.0     --------------------------
	.section	.nv.shared.reserved.0,"aw",@nobits
	.weak		__nv_reservedSMEM_offset_0_alias
	.size		__nv_reservedSMEM_offset_0_alias, 0, 64
	.other		__nv_reservedSMEM_offset_0_alias,@"STO_CUDA_RESERVED_SHARED STV_DEFAULT"
__nv_reservedSMEM_offset_0_alias:
	.zero		0
.nv.shared.reserved.0:
	.zero		64
	.weak		__nv_reservedSMEM_tcgen05_partition
	.type		__nv_reservedSMEM_tcgen05_partition,@object
	.size		__nv_reservedSMEM_tcgen05_partition,(.L_0 - __nv_reservedSMEM_tcgen05_partition)
__nv_reservedSMEM_tcgen05_partition:
	.zero		32
.L_0:


//--------------------- .nv.global                --------------------------
	.section	.nv.global,"aw",@nobits
.nv.global:
	.type		_ZN40_INTERNAL_9119abe5_4_k_cu_8f09609e_301374cute1_E,@object
	.size		_ZN40_INTERNAL_9119abe5_4_k_cu_8f09609e_301374cute1_E,(_ZN40_INTERNAL_9119abe5_4_k_cu_8f09609e_301374cuda3std3__45__cpo6cbeginE - _ZN40_INTERNAL_9119abe5_4_k_cu_8f09609e_301374cute1_E)
_ZN40_INTERNAL_9119abe5_4_k_cu_8f09609e_301374cute1_E:
	.zero		1
	.type		_ZN40_INTERNAL_9119abe5_4_k_cu_8f09609e_301374cuda3std3__45__cpo6cbeginE,@object
	.size		_ZN40_INTERNAL_9119abe5_4_k_cu_8f09609e_301374cuda3std3__45__cpo6cbeginE,(_ZN40_INTERNAL_9119abe5_4_k_cu_8f09609e_301374cuda3std3__48in_placeE - _ZN40_INTERNAL_9119abe5_4_k_cu_8f09609e_301374cuda3std3__45__cpo6cbeginE)
_ZN40_INTERNAL_9119abe5_4_k_cu_8f09609e_301374cuda3std3__45__cpo6cbeginE:
	.zero		1
	.type		_ZN40_INTERNAL_9119abe5_4_k_cu_8f09609e_301374cuda3std3__48in_placeE,@object
	.size		_ZN40_INTERNAL_9119abe5_4_k_cu_8f09609e_301374cuda3std3__48in_placeE,(_ZN40_INTERNAL_9119abe5_4_k_cu_8f09609e_301374cuda3std6ranges3__45__cpo9iter_moveE - _ZN40_INTERNAL_9119abe5_4_k_cu_8f09609e_301374cuda3std3__48in_placeE)
_ZN40_INTERNAL_9119abe5_4_k_cu_8f09609e_301374cuda3std3__48in_placeE:
	.zero		1
	.type		_ZN40_INTERNAL_9119abe5_4_k_cu_8f09609e_301374cuda3std6ranges3__45__cpo9iter_moveE,@object
	.size		_ZN40_INTERNAL_9119abe5_4_k_cu_8f09609e_301374cuda3std6ranges3__45__cpo9iter_moveE,(_ZN40_INTERNAL_9119abe5_4_k_cu_8f09609e_301374cuda3std3__45__cpo5beginE - _ZN40_INTERNAL_9119abe5_4_k_cu_8f09609e_301374cuda3std6ranges3__45__cpo9iter_moveE)
_ZN40_INTERNAL_9119abe5_4_k_cu_8f09609e_301374cuda3std6ranges3__45__cpo9iter_moveE:
	.zero		1
	.type		_ZN40_INTERNAL_9119abe5_4_k_cu_8f09609e_301374cuda3std3__45__cpo5beginE,@object
	.size		_ZN40_INTERNAL_9119abe5_4_k_cu_8f09609e_301374cuda3std3__45__cpo5beginE,(_ZN40_INTERNAL_9119abe5_4_k_cu_8f09609e_301374cuda3std3__442_GLOBAL__N__9119abe5_4_k_cu_8f09609e_301376ignoreE - _ZN40_INTERNAL_9119abe5_4_k_cu_8f09609e_301374cuda3std3__45__cpo5beginE)
_ZN40_INTERNAL_9119abe5_4_k_cu_8f09609e_301374cuda3std3__45__cpo5beginE:
	.zero		1
	.type		_ZN40_INTERNAL_9119abe5_4_k_cu_8f09609e_301374cuda3std3__442_GLOBAL__N__9119abe5_4_k_cu_8f09609e_301376ignoreE,@object
	.size		_ZN40_INTERNAL_9119abe5_4_k_cu_8f09609e_301374cuda3std3__442_GLOBAL__N__9119abe5_4_k_cu_8f09609e_301376ignoreE,(_ZN40_INTERNAL_9119abe5_4_k_cu_8f09609e_301374cute7productE - _ZN40_INTERNAL_9119abe5_4_k_cu_8f09609e_301374cuda3std3__442_GLOBAL__N__9119abe5_4_k_cu_8f09609e_301376ignoreE)
_ZN40_INTERNAL_9119abe5_4_k_cu_8f09609e_301374cuda3std3__442_GLOBAL__N__9119abe5_4_k_cu_8f09609e_301376ignoreE:
	.zero		1
	.type		_ZN40_INTERNAL_9119abe5_4_k_cu_8f09609e_301374cute7productE,@object
	.size		_ZN40_INTERNAL_9119abe5_4_k_cu_8f09609e_301374cute7productE,(_ZN40_INTERNAL_9119abe5_4_k_cu_8f09609e_301374cuda3std3__45__cpo3endE - _ZN40_INTERNAL_9119abe5_4_k_cu_8f09609e_301374cute7productE)
_ZN40_INTERNAL_9119abe5_4_k_cu_8f09609e_301374cute7productE:
	.zero		1
	.type		_ZN40_INTERNAL_9119abe5_4_k_cu_8f09609e_301374cuda3std3__45__cpo3endE,@object
	.size		_ZN40_INTERNAL_9119abe5_4_k_cu_8f09609e_301374cuda3std3__45__cpo3endE,(_ZN40_INTERNAL_9119abe5_4_k_cu_8f09609e_301374cuda3std3__419piecewise_constructE - _ZN40_INTERNAL_9119abe5_4_k_cu_8f09609e_301374cuda3std3__45__cpo3endE)
_ZN40_INTERNAL_9119abe5_4_k_cu_8f09609e_301374cuda3std3__45__cpo3endE:
	.zero		1
	.type		_ZN40_INTERNAL_9119abe5_4_k_cu_8f09609e_301374cuda3std3__419piecewise_constructE,@object
	.size		_ZN40_INTERNAL_9119abe5_4_k_cu_8f09609e_301374cuda3std3__419piecewise_constructE,(_ZN40_INTERNAL_9119abe5_4_k_cu_8f09609e_301374cuda3std3__45__cpo4cendE - _ZN40_INTERNAL_9119abe5_4_k_cu_8f09609e_301374cuda3std3__419piecewise_constructE)
_ZN40_INTERNAL_9119abe5_4_k_cu_8f09609e_301374cuda3std3__419piecewise_constructE:
	.zero		1
	.type		_ZN40_INTERNAL_9119abe5_4_k_cu_8f09609e_301374cuda3std3__45__cpo4cendE,@object
	.size		_ZN40_INTERNAL_9119abe5_4_k_cu_8f09609e_301374cuda3std3__45__cpo4cendE,(_ZN40_INTERNAL_9119abe5_4_k_cu_8f09609e_301374cuda3std6ranges3__45__cpo4swapE - _ZN40_INTERNAL_9119abe5_4_k_cu_8f09609e_301374cuda3std3__45__cpo4cendE)
_ZN40_INTERNAL_9119abe5_4_k_cu_8f09609e_301374cuda3std3__45__cpo4cendE:
	.zero		1
	.type		_ZN40_INTERNAL_9119abe5_4_k_cu_8f09609e_301374cuda3std6ranges3__45__cpo4swapE,@object
	.size		_ZN40_INTERNAL_9119abe5_4_k_cu_8f09609e_301374cuda3std6ranges3__45__cpo4swapE,(.L_10 - _ZN40_INTERNAL_9119abe5_4_k_cu_8f09609e_301374cuda3std6ranges3__45__cpo4swapE)
_ZN40_INTERNAL_9119abe5_4_k_cu_8f09609e_301374cuda3std6ranges3__45__cpo4swapE:
	.zero		1
.L_10:


//--------------------- .nv.constant0._ZN7cutlass13device_kernelINS_4gemm6kernel13GemmUniversalIN4cute5tupleIJiiiiEEENS1_10collective13CollectiveMmaINS1_35MainloopSm100TmaUmmaWarpSpecializedILi4ELi2ELi4ENS5_IJNS4_1CILi2EEENSA_ILi1EEESC_EEEEENS5_IJNSA_ILi64EEENSA_ILi128EEESF_EEEfNS5_IJlSC_lEEEfSI_NS4_8TiledMMAINS4_8MMA_AtomIJNS4_17SM100_MMA_TF32_SSINS_10tfloat32_tESM_fLi64ELi128ELNS4_4UMMA5MajorE0ELSO_0ELNSN_7ScaleInE0ELSP_0EEEEEENS4_6LayoutINS5_IJSC_SC_SC_EEENS5_IJNSA_ILi0EEESU_SU_EEEEENS5_IJNS4_10UnderscoreESX_SX_EEEEENS4_13SM90_TMA_LOADENS4_14ComposedLayoutINS4_7SwizzleILi3ELi4ELi3EEENS4_18smem_ptr_flag_bitsILi32EEENSS_INS5_IJNSA_ILi8EEENSA_ILi32EEEEEENS5_IJS17_SC_EEEEEEEvNS4_8identityENS4_23SM90_TMA_LOAD_MULTICASTES1B_vS1C_EENS_8epilogue10collective18CollectiveEpilogueINS1F_23Sm100TmaWarpSpecializedILi4ELi2ELi16ELb1ELb0EEEJSH_NS5_IJNSS_ISF_SC_EENSS_IS17_SC_EEEEEfSI_fSI_NS1F_6fusion15FusionCallbacksIS1J_NS1N_17LinearCombinationIffffLNS_15FloatRoundStyleE2EEESH_S1M_JEEENS4_5SM1004TMEM4LOAD26SM100_TMEM_LOAD_16dp128b8xES10_S1B_NS4_17SM75_U32x4_LDSM_NENS4_14SM90_TMA_STOREES1B_NS4_17SM90_U32x4_STSM_NENS4_39AutoVectorizingCopyWithAssumedAlignmentILi128EEEEEEvvEEEEvNT_6ParamsE --------------------------
	.section	.nv.constant0._ZN7cutlass13device_kernelINS_4gemm6kernel13GemmUniversalIN4cute5tupleIJiiiiEEENS1_10collective13CollectiveMmaINS1_35MainloopSm100TmaUmmaWarpSpecializedILi4ELi2ELi4ENS5_IJNS4_1CILi2EEENSA_ILi1EEESC_EEEEENS5_IJNSA_ILi64EEENSA_ILi128EEESF_EEEfNS5_IJlSC_lEEEfSI_NS4_8TiledMMAINS4_8MMA_AtomIJNS4_17SM100_MMA_TF32_SSINS_10tfloat32_tESM_fLi64ELi128ELNS4_4UMMA5MajorE0ELSO_0ELNSN_7ScaleInE0ELSP_0EEEEEENS4_6LayoutINS5_IJSC_SC_SC_EEENS5_IJNSA_ILi0EEESU_SU_EEEEENS5_IJNS4_10UnderscoreESX_SX_EEEEENS4_13SM90_TMA_LOADENS4_14ComposedLayoutINS4_7SwizzleILi3ELi4ELi3EEENS4_18smem_ptr_flag_bitsILi32EEENSS_INS5_IJNSA_ILi8EEENSA_ILi32EEEEEENS5_IJS17_SC_EEEEEEEvNS4_8identityENS4_23SM90_TMA_LOAD_MULTICASTES1B_vS1C_EENS_8epilogue10collective18CollectiveEpilogueINS1F_23Sm100TmaWarpSpecializedILi4ELi2ELi16ELb1ELb0EEEJSH_NS5_IJNSS_ISF_SC_EENSS_IS17_SC_EEEEEfSI_fSI_NS1F_6fusion15FusionCallbacksIS1J_NS1N_17LinearCombinationIffffLNS_15FloatRoundStyleE2EEESH_S1M_JEEENS4_5SM1004TMEM4LOAD26SM100_TMEM_LOAD_16dp128b8xES10_S1B_NS4_17SM75_U32x4_LDSM_NENS4_14SM90_TMA_STOREES1B_NS4_17SM90_U32x4_STSM_NENS4_39AutoVectorizingCopyWithAssumedAlignmentILi128EEEEEEvvEEEEvNT_6ParamsE,"a",@progbits
	.sectionflags	@""
	.align	4
.nv.constant0._ZN7cutlass13device_kernelINS_4gemm6kernel13GemmUniversalIN4cute5tupleIJiiiiEEENS1_10collective13CollectiveMmaINS1_35MainloopSm100TmaUmmaWarpSpecializedILi4ELi2ELi4ENS5_IJNS4_1CILi2EEENSA_ILi1EEESC_EEEEENS5_IJNSA_ILi64EEENSA_ILi128EEESF_EEEfNS5_IJlSC_lEEEfSI_NS4_8TiledMMAINS4_8MMA_AtomIJNS4_17SM100_MMA_TF32_SSINS_10tfloat32_tESM_fLi64ELi128ELNS4_4UMMA5MajorE0ELSO_0ELNSN_7ScaleInE0ELSP_0EEEEEENS4_6LayoutINS5_IJSC_SC_SC_EEENS5_IJNSA_ILi0EEESU_SU_EEEEENS5_IJNS4_10UnderscoreESX_SX_EEEEENS4_13SM90_TMA_LOADENS4_14ComposedLayoutINS4_7SwizzleILi3ELi4ELi3EEENS4_18smem_ptr_flag_bitsILi32EEENSS_INS5_IJNSA_ILi8EEENSA_ILi32EEEEEENS5_IJS17_SC_EEEEEEEvNS4_8identityENS4_23SM90_TMA_LOAD_MULTICASTES1B_vS1C_EENS_8epilogue10collective18CollectiveEpilogueINS1F_23Sm100TmaWarpSpecializedILi4ELi2ELi16ELb1ELb0EEEJSH_NS5_IJNSS_ISF_SC_EENSS_IS17_SC_EEEEEfSI_fSI_NS1F_6fusion15FusionCallbacksIS1J_NS1N_17LinearCombinationIffffLNS_15FloatRoundStyleE2EEESH_S1M_JEEENS4_5SM1004TMEM4LOAD26SM100_TMEM_LOAD_16dp128b8xES10_S1B_NS4_17SM75_U32x4_LDSM_NENS4_14SM90_TMA_STOREES1B_NS4_17SM90_U32x4_STSM_NENS4_39AutoVectorizingCopyWithAssumedAlignmentILi128EEEEEEvvEEEEvNT_6ParamsE:
	.zero		2944


//--------------------- SYMBOLS --------------------------

	.type		.nv.reservedSmem.offset0,@object
	.size		.nv.reservedSmem.offset0,0x4
	.type		.nv.reservedSmem.cap,@object
	.size		.nv.reservedSmem.cap,0x4
	.type		__assertfail,@function
